//
// Generated by NVIDIA NVVM Compiler
//
// Compiler Build ID: CL-36424714
// Cuda compilation tools, release 13.0, V13.0.88
// Based on NVVM 20.0.0
//

.version 9.0
.target sm_100
.address_size 64

	// .globl	_Z8hash_256PhS_PmS0_mb
.extern .func  (.param .b32 func_retval0) vprintf
(
	.param .b64 vprintf_param_0,
	.param .b64 vprintf_param_1
)
;
.extern .func  (.param .b64 func_retval0) malloc
(
	.param .b64 malloc_param_0
)
;
// _ZZ8hash_256PhS_PmS0_mbE3tar has been demoted
.global .align 1 .b8 $str[6] = {84, 114, 117, 101, 10};
.global .align 1 .b8 $str$1[5] = {37, 108, 117, 9};
.global .align 1 .b8 $str$2[9] = {10, 79, 85, 84, 58, 37, 115, 10};

.visible .entry _Z8hash_256PhS_PmS0_mb(
	.param .u64 .ptr .align 1 _Z8hash_256PhS_PmS0_mb_param_0,
	.param .u64 .ptr .align 1 _Z8hash_256PhS_PmS0_mb_param_1,
	.param .u64 .ptr .align 1 _Z8hash_256PhS_PmS0_mb_param_2,
	.param .u64 .ptr .align 1 _Z8hash_256PhS_PmS0_mb_param_3,
	.param .u64 _Z8hash_256PhS_PmS0_mb_param_4,
	.param .u8 _Z8hash_256PhS_PmS0_mb_param_5
)
{
	.local .align 16 .b8 	__local_depot0[544];
	.reg .b64 	%SP;
	.reg .b64 	%SPL;
	.reg .pred 	%p<429>;
	.reg .b16 	%rs<428>;
	.reg .b32 	%r<180>;
	.reg .b64 	%rd<1253>;
	// demoted variable
	.shared .align 8 .u64 _ZZ8hash_256PhS_PmS0_mbE3tar;
	mov.u64 	%SPL, __local_depot0;
	cvta.local.u64 	%SP, %SPL;
	ld.param.u64 	%rd190, [_Z8hash_256PhS_PmS0_mb_param_0];
	ld.param.u64 	%rd191, [_Z8hash_256PhS_PmS0_mb_param_2];
	ld.param.u64 	%rd192, [_Z8hash_256PhS_PmS0_mb_param_3];
	ld.param.u64 	%rd193, [_Z8hash_256PhS_PmS0_mb_param_4];
	cvta.to.global.u64 	%rd1, %rd191;
	cvta.to.global.u64 	%rd2, %rd192;
	cvta.to.global.u64 	%rd3, %rd190;
	add.u64 	%rd4, %SPL, 32;
	add.u64 	%rd5, %SPL, 0;
	add.u64 	%rd6, %SPL, 32;
	mov.u32 	%r52, %nctaid.x;
	mov.u32 	%r53, %ctaid.y;
	mov.u32 	%r54, %ctaid.x;
	mad.lo.s32 	%r55, %r52, %r53, %r54;
	mov.u32 	%r56, %ntid.x;
	mov.u32 	%r57, %tid.x;
	mad.lo.s32 	%r58, %r55, %r56, %r57;
	cvt.s64.s32 	%rd197, %r58;
	add.s64 	%rd7, %rd193, %rd197;
	bar.sync 	0;
	{ // callseq 0, 0
	.param .b64 param0;
	st.param.b64 	[param0], 64;
	.param .b64 retval0;
	call.uni (retval0), 
	malloc, 
	(
	param0
	);
	ld.param.b64 	%rd198, [retval0];
	} // callseq 0
	st.shared.u64 	[_ZZ8hash_256PhS_PmS0_mbE3tar], %rd198;
	ld.global.u8 	%rs207, [%rd3+144];
	st.local.u8 	[%rd5], %rs207;
	ld.global.u8 	%rs208, [%rd3+145];
	st.local.u8 	[%rd5+1], %rs208;
	ld.global.u8 	%rs209, [%rd3+146];
	st.local.u8 	[%rd5+2], %rs209;
	ld.global.u8 	%rs210, [%rd3+147];
	st.local.u8 	[%rd5+3], %rs210;
	ld.global.u8 	%rs211, [%rd3+148];
	st.local.u8 	[%rd5+4], %rs211;
	ld.global.u8 	%rs1, [%rd3+149];
	st.local.u8 	[%rd5+5], %rs1;
	ld.global.u8 	%rs212, [%rd3+150];
	setp.gt.u16 	%p1, %rs212, 64;
	cvt.u32.u16 	%r59, %rs212;
	selp.b32 	%r60, -55, -48, %p1;
	add.s32 	%r61, %r60, %r59;
	st.local.u8 	[%rd5+6], %rs212;
	ld.global.u8 	%rs213, [%rd3+151];
	setp.gt.u16 	%p2, %rs213, 64;
	cvt.u32.u16 	%r62, %rs213;
	selp.b32 	%r63, -55, -48, %p2;
	add.s32 	%r64, %r63, %r62;
	shl.b32 	%r65, %r61, 5;
	shl.b32 	%r66, %r64, 1;
	add.s32 	%r1, %r65, %r66;
	st.local.u8 	[%rd5+7], %rs213;
	sub.s32 	%r2, 69, %r1;
	sub.s32 	%r3, 76, %r1;
	mov.b16 	%rs214, 48;
	st.local.u8 	[%rd6], %rs214;
	st.local.u8 	[%rd6+1], %rs214;
	setp.eq.s32 	%p3, %r1, 68;
	@%p3 bra 	$L__BB0_2;
	mov.b16 	%rs215, 48;
	st.local.u8 	[%rd6+2], %rs215;
	bra.uni 	$L__BB0_3;
$L__BB0_2:
	st.local.u8 	[%rd6+2], %rs1;
$L__BB0_3:
	setp.lt.u32 	%p4, %r2, 3;
	setp.gt.u32 	%p5, %r3, 3;
	and.pred  	%p6, %p4, %p5;
	@%p6 bra 	$L__BB0_5;
	mov.b16 	%rs216, 48;
	st.local.u8 	[%rd6+3], %rs216;
	bra.uni 	$L__BB0_6;
$L__BB0_5:
	sub.s32 	%r67, 72, %r1;
	cvt.u64.u32 	%rd200, %r67;
	add.s64 	%rd201, %rd5, %rd200;
	ld.local.u8 	%rs217, [%rd201];
	st.local.u8 	[%rd6+3], %rs217;
$L__BB0_6:
	setp.lt.u32 	%p7, %r2, 4;
	setp.gt.u32 	%p8, %r3, 4;
	and.pred  	%p9, %p7, %p8;
	sub.s32 	%r68, 71, %r1;
	cvt.u64.u32 	%rd202, %r68;
	add.s64 	%rd8, %rd5, %rd202;
	@%p9 bra 	$L__BB0_8;
	mov.b16 	%rs218, 48;
	st.local.u8 	[%rd6+4], %rs218;
	bra.uni 	$L__BB0_9;
$L__BB0_8:
	ld.local.u8 	%rs219, [%rd8];
	st.local.u8 	[%rd6+4], %rs219;
$L__BB0_9:
	setp.lt.u32 	%p10, %r2, 5;
	setp.gt.u32 	%p11, %r3, 5;
	and.pred  	%p12, %p10, %p11;
	@%p12 bra 	$L__BB0_11;
	mov.b16 	%rs220, 48;
	st.local.u8 	[%rd6+5], %rs220;
	bra.uni 	$L__BB0_12;
$L__BB0_11:
	ld.local.u8 	%rs221, [%rd8+-1];
	st.local.u8 	[%rd6+5], %rs221;
$L__BB0_12:
	setp.lt.u32 	%p13, %r2, 6;
	setp.gt.u32 	%p14, %r3, 6;
	and.pred  	%p15, %p13, %p14;
	cvt.u64.u32 	%rd203, %r2;
	add.s64 	%rd9, %rd5, %rd203;
	@%p15 bra 	$L__BB0_14;
	mov.b16 	%rs222, 48;
	st.local.u8 	[%rd6+6], %rs222;
	bra.uni 	$L__BB0_15;
$L__BB0_14:
	ld.local.u8 	%rs223, [%rd9];
	st.local.u8 	[%rd6+6], %rs223;
$L__BB0_15:
	setp.lt.u32 	%p16, %r2, 7;
	setp.gt.u32 	%p17, %r3, 7;
	and.pred  	%p18, %p16, %p17;
	@%p18 bra 	$L__BB0_17;
	mov.b16 	%rs224, 48;
	st.local.u8 	[%rd6+7], %rs224;
	bra.uni 	$L__BB0_18;
$L__BB0_17:
	ld.local.u8 	%rs225, [%rd9+-1];
	st.local.u8 	[%rd6+7], %rs225;
$L__BB0_18:
	setp.lt.u32 	%p19, %r2, 8;
	setp.gt.u32 	%p20, %r3, 8;
	and.pred  	%p21, %p19, %p20;
	sub.s32 	%r69, 67, %r1;
	cvt.u64.u32 	%rd204, %r69;
	add.s64 	%rd10, %rd5, %rd204;
	@%p21 bra 	$L__BB0_20;
	mov.b16 	%rs226, 48;
	st.local.u8 	[%rd6+8], %rs226;
	bra.uni 	$L__BB0_21;
$L__BB0_20:
	ld.local.u8 	%rs227, [%rd10];
	st.local.u8 	[%rd6+8], %rs227;
$L__BB0_21:
	setp.lt.u32 	%p22, %r2, 9;
	setp.gt.u32 	%p23, %r3, 9;
	and.pred  	%p24, %p22, %p23;
	@%p24 bra 	$L__BB0_23;
	mov.b16 	%rs228, 48;
	st.local.u8 	[%rd6+9], %rs228;
	bra.uni 	$L__BB0_24;
$L__BB0_23:
	ld.local.u8 	%rs229, [%rd10+-1];
	st.local.u8 	[%rd6+9], %rs229;
$L__BB0_24:
	setp.lt.u32 	%p25, %r2, 10;
	setp.gt.u32 	%p26, %r3, 10;
	and.pred  	%p27, %p25, %p26;
	sub.s32 	%r70, 65, %r1;
	cvt.u64.u32 	%rd205, %r70;
	add.s64 	%rd11, %rd5, %rd205;
	@%p27 bra 	$L__BB0_26;
	mov.b16 	%rs230, 48;
	st.local.u8 	[%rd6+10], %rs230;
	bra.uni 	$L__BB0_27;
$L__BB0_26:
	ld.local.u8 	%rs231, [%rd11];
	st.local.u8 	[%rd6+10], %rs231;
$L__BB0_27:
	setp.lt.u32 	%p28, %r2, 11;
	setp.gt.u32 	%p29, %r3, 11;
	and.pred  	%p30, %p28, %p29;
	@%p30 bra 	$L__BB0_29;
	mov.b16 	%rs232, 48;
	st.local.u8 	[%rd6+11], %rs232;
	bra.uni 	$L__BB0_30;
$L__BB0_29:
	ld.local.u8 	%rs233, [%rd11+-1];
	st.local.u8 	[%rd6+11], %rs233;
$L__BB0_30:
	setp.lt.u32 	%p31, %r2, 12;
	setp.gt.u32 	%p32, %r3, 12;
	and.pred  	%p33, %p31, %p32;
	sub.s32 	%r71, 63, %r1;
	cvt.u64.u32 	%rd206, %r71;
	add.s64 	%rd12, %rd5, %rd206;
	@%p33 bra 	$L__BB0_32;
	mov.b16 	%rs234, 48;
	st.local.u8 	[%rd6+12], %rs234;
	bra.uni 	$L__BB0_33;
$L__BB0_32:
	ld.local.u8 	%rs235, [%rd12];
	st.local.u8 	[%rd6+12], %rs235;
$L__BB0_33:
	setp.lt.u32 	%p34, %r2, 13;
	setp.gt.u32 	%p35, %r3, 13;
	and.pred  	%p36, %p34, %p35;
	@%p36 bra 	$L__BB0_35;
	mov.b16 	%rs236, 48;
	st.local.u8 	[%rd6+13], %rs236;
	bra.uni 	$L__BB0_36;
$L__BB0_35:
	ld.local.u8 	%rs237, [%rd12+-1];
	st.local.u8 	[%rd6+13], %rs237;
$L__BB0_36:
	setp.lt.u32 	%p37, %r2, 14;
	setp.gt.u32 	%p38, %r3, 14;
	and.pred  	%p39, %p37, %p38;
	sub.s32 	%r72, 61, %r1;
	cvt.u64.u32 	%rd207, %r72;
	add.s64 	%rd13, %rd5, %rd207;
	@%p39 bra 	$L__BB0_38;
	mov.b16 	%rs238, 48;
	st.local.u8 	[%rd6+14], %rs238;
	bra.uni 	$L__BB0_39;
$L__BB0_38:
	ld.local.u8 	%rs239, [%rd13];
	st.local.u8 	[%rd6+14], %rs239;
$L__BB0_39:
	setp.lt.u32 	%p40, %r2, 15;
	setp.gt.u32 	%p41, %r3, 15;
	and.pred  	%p42, %p40, %p41;
	@%p42 bra 	$L__BB0_41;
	mov.b16 	%rs240, 48;
	st.local.u8 	[%rd6+15], %rs240;
	bra.uni 	$L__BB0_42;
$L__BB0_41:
	ld.local.u8 	%rs241, [%rd13+-1];
	st.local.u8 	[%rd6+15], %rs241;
$L__BB0_42:
	setp.lt.u32 	%p43, %r2, 16;
	setp.gt.u32 	%p44, %r3, 16;
	and.pred  	%p45, %p43, %p44;
	sub.s32 	%r73, 59, %r1;
	cvt.u64.u32 	%rd208, %r73;
	add.s64 	%rd14, %rd5, %rd208;
	@%p45 bra 	$L__BB0_44;
	mov.b16 	%rs242, 48;
	st.local.u8 	[%rd6+16], %rs242;
	bra.uni 	$L__BB0_45;
$L__BB0_44:
	ld.local.u8 	%rs243, [%rd14];
	st.local.u8 	[%rd6+16], %rs243;
$L__BB0_45:
	setp.lt.u32 	%p46, %r2, 17;
	setp.gt.u32 	%p47, %r3, 17;
	and.pred  	%p48, %p46, %p47;
	@%p48 bra 	$L__BB0_47;
	mov.b16 	%rs244, 48;
	st.local.u8 	[%rd6+17], %rs244;
	bra.uni 	$L__BB0_48;
$L__BB0_47:
	ld.local.u8 	%rs245, [%rd14+-1];
	st.local.u8 	[%rd6+17], %rs245;
$L__BB0_48:
	setp.lt.u32 	%p49, %r2, 18;
	setp.gt.u32 	%p50, %r3, 18;
	and.pred  	%p51, %p49, %p50;
	sub.s32 	%r74, 57, %r1;
	cvt.u64.u32 	%rd209, %r74;
	add.s64 	%rd15, %rd5, %rd209;
	@%p51 bra 	$L__BB0_50;
	mov.b16 	%rs246, 48;
	st.local.u8 	[%rd6+18], %rs246;
	bra.uni 	$L__BB0_51;
$L__BB0_50:
	ld.local.u8 	%rs247, [%rd15];
	st.local.u8 	[%rd6+18], %rs247;
$L__BB0_51:
	setp.lt.u32 	%p52, %r2, 19;
	setp.gt.u32 	%p53, %r3, 19;
	and.pred  	%p54, %p52, %p53;
	@%p54 bra 	$L__BB0_53;
	mov.b16 	%rs248, 48;
	st.local.u8 	[%rd6+19], %rs248;
	bra.uni 	$L__BB0_54;
$L__BB0_53:
	ld.local.u8 	%rs249, [%rd15+-1];
	st.local.u8 	[%rd6+19], %rs249;
$L__BB0_54:
	setp.lt.u32 	%p55, %r2, 20;
	setp.gt.u32 	%p56, %r3, 20;
	and.pred  	%p57, %p55, %p56;
	sub.s32 	%r75, 55, %r1;
	cvt.u64.u32 	%rd210, %r75;
	add.s64 	%rd16, %rd5, %rd210;
	@%p57 bra 	$L__BB0_56;
	mov.b16 	%rs250, 48;
	st.local.u8 	[%rd6+20], %rs250;
	bra.uni 	$L__BB0_57;
$L__BB0_56:
	ld.local.u8 	%rs251, [%rd16];
	st.local.u8 	[%rd6+20], %rs251;
$L__BB0_57:
	setp.lt.u32 	%p58, %r2, 21;
	setp.gt.u32 	%p59, %r3, 21;
	and.pred  	%p60, %p58, %p59;
	@%p60 bra 	$L__BB0_59;
	mov.b16 	%rs252, 48;
	st.local.u8 	[%rd6+21], %rs252;
	bra.uni 	$L__BB0_60;
$L__BB0_59:
	ld.local.u8 	%rs253, [%rd16+-1];
	st.local.u8 	[%rd6+21], %rs253;
$L__BB0_60:
	setp.lt.u32 	%p61, %r2, 22;
	setp.gt.u32 	%p62, %r3, 22;
	and.pred  	%p63, %p61, %p62;
	sub.s32 	%r76, 53, %r1;
	cvt.u64.u32 	%rd211, %r76;
	add.s64 	%rd17, %rd5, %rd211;
	@%p63 bra 	$L__BB0_62;
	mov.b16 	%rs254, 48;
	st.local.u8 	[%rd6+22], %rs254;
	bra.uni 	$L__BB0_63;
$L__BB0_62:
	ld.local.u8 	%rs255, [%rd17];
	st.local.u8 	[%rd6+22], %rs255;
$L__BB0_63:
	setp.lt.u32 	%p64, %r2, 23;
	setp.gt.u32 	%p65, %r3, 23;
	and.pred  	%p66, %p64, %p65;
	@%p66 bra 	$L__BB0_65;
	mov.b16 	%rs256, 48;
	st.local.u8 	[%rd6+23], %rs256;
	bra.uni 	$L__BB0_66;
$L__BB0_65:
	ld.local.u8 	%rs257, [%rd17+-1];
	st.local.u8 	[%rd6+23], %rs257;
$L__BB0_66:
	setp.lt.u32 	%p67, %r2, 24;
	setp.gt.u32 	%p68, %r3, 24;
	and.pred  	%p69, %p67, %p68;
	sub.s32 	%r77, 51, %r1;
	cvt.u64.u32 	%rd212, %r77;
	add.s64 	%rd18, %rd5, %rd212;
	@%p69 bra 	$L__BB0_68;
	mov.b16 	%rs258, 48;
	st.local.u8 	[%rd6+24], %rs258;
	bra.uni 	$L__BB0_69;
$L__BB0_68:
	ld.local.u8 	%rs259, [%rd18];
	st.local.u8 	[%rd6+24], %rs259;
$L__BB0_69:
	setp.lt.u32 	%p70, %r2, 25;
	setp.gt.u32 	%p71, %r3, 25;
	and.pred  	%p72, %p70, %p71;
	@%p72 bra 	$L__BB0_71;
	mov.b16 	%rs260, 48;
	st.local.u8 	[%rd6+25], %rs260;
	bra.uni 	$L__BB0_72;
$L__BB0_71:
	ld.local.u8 	%rs261, [%rd18+-1];
	st.local.u8 	[%rd6+25], %rs261;
$L__BB0_72:
	setp.lt.u32 	%p73, %r2, 26;
	setp.gt.u32 	%p74, %r3, 26;
	and.pred  	%p75, %p73, %p74;
	sub.s32 	%r78, 49, %r1;
	cvt.u64.u32 	%rd213, %r78;
	add.s64 	%rd19, %rd5, %rd213;
	@%p75 bra 	$L__BB0_74;
	mov.b16 	%rs262, 48;
	st.local.u8 	[%rd6+26], %rs262;
	bra.uni 	$L__BB0_75;
$L__BB0_74:
	ld.local.u8 	%rs263, [%rd19];
	st.local.u8 	[%rd6+26], %rs263;
$L__BB0_75:
	setp.lt.u32 	%p76, %r2, 27;
	setp.gt.u32 	%p77, %r3, 27;
	and.pred  	%p78, %p76, %p77;
	@%p78 bra 	$L__BB0_77;
	mov.b16 	%rs264, 48;
	st.local.u8 	[%rd6+27], %rs264;
	bra.uni 	$L__BB0_78;
$L__BB0_77:
	ld.local.u8 	%rs265, [%rd19+-1];
	st.local.u8 	[%rd6+27], %rs265;
$L__BB0_78:
	setp.lt.u32 	%p79, %r2, 28;
	setp.gt.u32 	%p80, %r3, 28;
	and.pred  	%p81, %p79, %p80;
	sub.s32 	%r79, 47, %r1;
	cvt.u64.u32 	%rd214, %r79;
	add.s64 	%rd20, %rd5, %rd214;
	@%p81 bra 	$L__BB0_80;
	mov.b16 	%rs266, 48;
	st.local.u8 	[%rd6+28], %rs266;
	bra.uni 	$L__BB0_81;
$L__BB0_80:
	ld.local.u8 	%rs267, [%rd20];
	st.local.u8 	[%rd6+28], %rs267;
$L__BB0_81:
	setp.lt.u32 	%p82, %r2, 29;
	setp.gt.u32 	%p83, %r3, 29;
	and.pred  	%p84, %p82, %p83;
	@%p84 bra 	$L__BB0_83;
	mov.b16 	%rs268, 48;
	st.local.u8 	[%rd6+29], %rs268;
	bra.uni 	$L__BB0_84;
$L__BB0_83:
	ld.local.u8 	%rs269, [%rd20+-1];
	st.local.u8 	[%rd6+29], %rs269;
$L__BB0_84:
	setp.lt.u32 	%p85, %r2, 30;
	setp.gt.u32 	%p86, %r3, 30;
	and.pred  	%p87, %p85, %p86;
	sub.s32 	%r80, 45, %r1;
	cvt.u64.u32 	%rd215, %r80;
	add.s64 	%rd21, %rd5, %rd215;
	@%p87 bra 	$L__BB0_86;
	mov.b16 	%rs270, 48;
	st.local.u8 	[%rd6+30], %rs270;
	bra.uni 	$L__BB0_87;
$L__BB0_86:
	ld.local.u8 	%rs271, [%rd21];
	st.local.u8 	[%rd6+30], %rs271;
$L__BB0_87:
	setp.lt.u32 	%p88, %r2, 31;
	setp.gt.u32 	%p89, %r3, 31;
	and.pred  	%p90, %p88, %p89;
	@%p90 bra 	$L__BB0_89;
	mov.b16 	%rs272, 48;
	st.local.u8 	[%rd6+31], %rs272;
	bra.uni 	$L__BB0_90;
$L__BB0_89:
	ld.local.u8 	%rs273, [%rd21+-1];
	st.local.u8 	[%rd6+31], %rs273;
$L__BB0_90:
	setp.lt.u32 	%p91, %r2, 32;
	setp.gt.u32 	%p92, %r3, 32;
	and.pred  	%p93, %p91, %p92;
	sub.s32 	%r81, 43, %r1;
	cvt.u64.u32 	%rd216, %r81;
	add.s64 	%rd22, %rd5, %rd216;
	@%p93 bra 	$L__BB0_92;
	mov.b16 	%rs274, 48;
	st.local.u8 	[%rd6+32], %rs274;
	bra.uni 	$L__BB0_93;
$L__BB0_92:
	ld.local.u8 	%rs275, [%rd22];
	st.local.u8 	[%rd6+32], %rs275;
$L__BB0_93:
	setp.lt.u32 	%p94, %r2, 33;
	setp.gt.u32 	%p95, %r3, 33;
	and.pred  	%p96, %p94, %p95;
	@%p96 bra 	$L__BB0_95;
	mov.b16 	%rs276, 48;
	st.local.u8 	[%rd6+33], %rs276;
	bra.uni 	$L__BB0_96;
$L__BB0_95:
	ld.local.u8 	%rs277, [%rd22+-1];
	st.local.u8 	[%rd6+33], %rs277;
$L__BB0_96:
	setp.lt.u32 	%p97, %r2, 34;
	setp.gt.u32 	%p98, %r3, 34;
	and.pred  	%p99, %p97, %p98;
	sub.s32 	%r82, 41, %r1;
	cvt.u64.u32 	%rd217, %r82;
	add.s64 	%rd23, %rd5, %rd217;
	@%p99 bra 	$L__BB0_98;
	mov.b16 	%rs278, 48;
	st.local.u8 	[%rd6+34], %rs278;
	bra.uni 	$L__BB0_99;
$L__BB0_98:
	ld.local.u8 	%rs279, [%rd23];
	st.local.u8 	[%rd6+34], %rs279;
$L__BB0_99:
	setp.lt.u32 	%p100, %r2, 35;
	setp.gt.u32 	%p101, %r3, 35;
	and.pred  	%p102, %p100, %p101;
	@%p102 bra 	$L__BB0_101;
	mov.b16 	%rs280, 48;
	st.local.u8 	[%rd6+35], %rs280;
	bra.uni 	$L__BB0_102;
$L__BB0_101:
	ld.local.u8 	%rs281, [%rd23+-1];
	st.local.u8 	[%rd6+35], %rs281;
$L__BB0_102:
	setp.lt.u32 	%p103, %r2, 36;
	setp.gt.u32 	%p104, %r3, 36;
	and.pred  	%p105, %p103, %p104;
	sub.s32 	%r83, 39, %r1;
	cvt.u64.u32 	%rd218, %r83;
	add.s64 	%rd24, %rd5, %rd218;
	@%p105 bra 	$L__BB0_104;
	mov.b16 	%rs282, 48;
	st.local.u8 	[%rd6+36], %rs282;
	bra.uni 	$L__BB0_105;
$L__BB0_104:
	ld.local.u8 	%rs283, [%rd24];
	st.local.u8 	[%rd6+36], %rs283;
$L__BB0_105:
	setp.lt.u32 	%p106, %r2, 37;
	setp.gt.u32 	%p107, %r3, 37;
	and.pred  	%p108, %p106, %p107;
	@%p108 bra 	$L__BB0_107;
	mov.b16 	%rs284, 48;
	st.local.u8 	[%rd6+37], %rs284;
	bra.uni 	$L__BB0_108;
$L__BB0_107:
	ld.local.u8 	%rs285, [%rd24+-1];
	st.local.u8 	[%rd6+37], %rs285;
$L__BB0_108:
	setp.lt.u32 	%p109, %r2, 38;
	setp.gt.u32 	%p110, %r3, 38;
	and.pred  	%p111, %p109, %p110;
	sub.s32 	%r84, 37, %r1;
	cvt.u64.u32 	%rd219, %r84;
	add.s64 	%rd25, %rd5, %rd219;
	@%p111 bra 	$L__BB0_110;
	mov.b16 	%rs286, 48;
	st.local.u8 	[%rd6+38], %rs286;
	bra.uni 	$L__BB0_111;
$L__BB0_110:
	ld.local.u8 	%rs287, [%rd25];
	st.local.u8 	[%rd6+38], %rs287;
$L__BB0_111:
	setp.lt.u32 	%p112, %r2, 39;
	setp.gt.u32 	%p113, %r3, 39;
	and.pred  	%p114, %p112, %p113;
	@%p114 bra 	$L__BB0_113;
	mov.b16 	%rs288, 48;
	st.local.u8 	[%rd6+39], %rs288;
	bra.uni 	$L__BB0_114;
$L__BB0_113:
	ld.local.u8 	%rs289, [%rd25+-1];
	st.local.u8 	[%rd6+39], %rs289;
$L__BB0_114:
	setp.lt.u32 	%p115, %r2, 40;
	setp.gt.u32 	%p116, %r3, 40;
	and.pred  	%p117, %p115, %p116;
	sub.s32 	%r85, 35, %r1;
	cvt.u64.u32 	%rd220, %r85;
	add.s64 	%rd26, %rd5, %rd220;
	@%p117 bra 	$L__BB0_116;
	mov.b16 	%rs290, 48;
	st.local.u8 	[%rd6+40], %rs290;
	bra.uni 	$L__BB0_117;
$L__BB0_116:
	ld.local.u8 	%rs291, [%rd26];
	st.local.u8 	[%rd6+40], %rs291;
$L__BB0_117:
	setp.lt.u32 	%p118, %r2, 41;
	setp.gt.u32 	%p119, %r3, 41;
	and.pred  	%p120, %p118, %p119;
	@%p120 bra 	$L__BB0_119;
	mov.b16 	%rs292, 48;
	st.local.u8 	[%rd6+41], %rs292;
	bra.uni 	$L__BB0_120;
$L__BB0_119:
	ld.local.u8 	%rs293, [%rd26+-1];
	st.local.u8 	[%rd6+41], %rs293;
$L__BB0_120:
	setp.lt.u32 	%p121, %r2, 42;
	setp.gt.u32 	%p122, %r3, 42;
	and.pred  	%p123, %p121, %p122;
	sub.s32 	%r86, 33, %r1;
	cvt.u64.u32 	%rd221, %r86;
	add.s64 	%rd27, %rd5, %rd221;
	@%p123 bra 	$L__BB0_122;
	mov.b16 	%rs294, 48;
	st.local.u8 	[%rd6+42], %rs294;
	bra.uni 	$L__BB0_123;
$L__BB0_122:
	ld.local.u8 	%rs295, [%rd27];
	st.local.u8 	[%rd6+42], %rs295;
$L__BB0_123:
	setp.lt.u32 	%p124, %r2, 43;
	setp.gt.u32 	%p125, %r3, 43;
	and.pred  	%p126, %p124, %p125;
	@%p126 bra 	$L__BB0_125;
	mov.b16 	%rs296, 48;
	st.local.u8 	[%rd6+43], %rs296;
	bra.uni 	$L__BB0_126;
$L__BB0_125:
	ld.local.u8 	%rs297, [%rd27+-1];
	st.local.u8 	[%rd6+43], %rs297;
$L__BB0_126:
	setp.lt.u32 	%p127, %r2, 44;
	setp.gt.u32 	%p128, %r3, 44;
	and.pred  	%p129, %p127, %p128;
	sub.s32 	%r87, 31, %r1;
	cvt.u64.u32 	%rd222, %r87;
	add.s64 	%rd28, %rd5, %rd222;
	@%p129 bra 	$L__BB0_128;
	mov.b16 	%rs298, 48;
	st.local.u8 	[%rd6+44], %rs298;
	bra.uni 	$L__BB0_129;
$L__BB0_128:
	ld.local.u8 	%rs299, [%rd28];
	st.local.u8 	[%rd6+44], %rs299;
$L__BB0_129:
	setp.lt.u32 	%p130, %r2, 45;
	setp.gt.u32 	%p131, %r3, 45;
	and.pred  	%p132, %p130, %p131;
	@%p132 bra 	$L__BB0_131;
	mov.b16 	%rs300, 48;
	st.local.u8 	[%rd6+45], %rs300;
	bra.uni 	$L__BB0_132;
$L__BB0_131:
	ld.local.u8 	%rs301, [%rd28+-1];
	st.local.u8 	[%rd6+45], %rs301;
$L__BB0_132:
	setp.lt.u32 	%p133, %r2, 46;
	setp.gt.u32 	%p134, %r3, 46;
	and.pred  	%p135, %p133, %p134;
	sub.s32 	%r88, 29, %r1;
	cvt.u64.u32 	%rd223, %r88;
	add.s64 	%rd29, %rd5, %rd223;
	@%p135 bra 	$L__BB0_134;
	mov.b16 	%rs302, 48;
	st.local.u8 	[%rd6+46], %rs302;
	bra.uni 	$L__BB0_135;
$L__BB0_134:
	ld.local.u8 	%rs303, [%rd29];
	st.local.u8 	[%rd6+46], %rs303;
$L__BB0_135:
	setp.lt.u32 	%p136, %r2, 47;
	setp.gt.u32 	%p137, %r3, 47;
	and.pred  	%p138, %p136, %p137;
	@%p138 bra 	$L__BB0_137;
	mov.b16 	%rs304, 48;
	st.local.u8 	[%rd6+47], %rs304;
	bra.uni 	$L__BB0_138;
$L__BB0_137:
	ld.local.u8 	%rs305, [%rd29+-1];
	st.local.u8 	[%rd6+47], %rs305;
$L__BB0_138:
	setp.lt.u32 	%p139, %r2, 48;
	setp.gt.u32 	%p140, %r3, 48;
	and.pred  	%p141, %p139, %p140;
	sub.s32 	%r89, 27, %r1;
	cvt.u64.u32 	%rd224, %r89;
	add.s64 	%rd30, %rd5, %rd224;
	@%p141 bra 	$L__BB0_140;
	mov.b16 	%rs306, 48;
	st.local.u8 	[%rd6+48], %rs306;
	bra.uni 	$L__BB0_141;
$L__BB0_140:
	ld.local.u8 	%rs307, [%rd30];
	st.local.u8 	[%rd6+48], %rs307;
$L__BB0_141:
	setp.lt.u32 	%p142, %r2, 49;
	setp.gt.u32 	%p143, %r3, 49;
	and.pred  	%p144, %p142, %p143;
	@%p144 bra 	$L__BB0_143;
	mov.b16 	%rs308, 48;
	st.local.u8 	[%rd6+49], %rs308;
	bra.uni 	$L__BB0_144;
$L__BB0_143:
	ld.local.u8 	%rs309, [%rd30+-1];
	st.local.u8 	[%rd6+49], %rs309;
$L__BB0_144:
	setp.lt.u32 	%p145, %r2, 50;
	setp.gt.u32 	%p146, %r3, 50;
	and.pred  	%p147, %p145, %p146;
	sub.s32 	%r90, 25, %r1;
	cvt.u64.u32 	%rd225, %r90;
	add.s64 	%rd31, %rd5, %rd225;
	@%p147 bra 	$L__BB0_146;
	mov.b16 	%rs310, 48;
	st.local.u8 	[%rd6+50], %rs310;
	bra.uni 	$L__BB0_147;
$L__BB0_146:
	ld.local.u8 	%rs311, [%rd31];
	st.local.u8 	[%rd6+50], %rs311;
$L__BB0_147:
	setp.lt.u32 	%p148, %r2, 51;
	setp.gt.u32 	%p149, %r3, 51;
	and.pred  	%p150, %p148, %p149;
	@%p150 bra 	$L__BB0_149;
	mov.b16 	%rs312, 48;
	st.local.u8 	[%rd6+51], %rs312;
	bra.uni 	$L__BB0_150;
$L__BB0_149:
	ld.local.u8 	%rs313, [%rd31+-1];
	st.local.u8 	[%rd6+51], %rs313;
$L__BB0_150:
	setp.lt.u32 	%p151, %r2, 52;
	setp.gt.u32 	%p152, %r3, 52;
	and.pred  	%p153, %p151, %p152;
	sub.s32 	%r91, 23, %r1;
	cvt.u64.u32 	%rd226, %r91;
	add.s64 	%rd32, %rd5, %rd226;
	@%p153 bra 	$L__BB0_152;
	mov.b16 	%rs314, 48;
	st.local.u8 	[%rd6+52], %rs314;
	bra.uni 	$L__BB0_153;
$L__BB0_152:
	ld.local.u8 	%rs315, [%rd32];
	st.local.u8 	[%rd6+52], %rs315;
$L__BB0_153:
	setp.lt.u32 	%p154, %r2, 53;
	setp.gt.u32 	%p155, %r3, 53;
	and.pred  	%p156, %p154, %p155;
	@%p156 bra 	$L__BB0_155;
	mov.b16 	%rs316, 48;
	st.local.u8 	[%rd6+53], %rs316;
	bra.uni 	$L__BB0_156;
$L__BB0_155:
	ld.local.u8 	%rs317, [%rd32+-1];
	st.local.u8 	[%rd6+53], %rs317;
$L__BB0_156:
	setp.lt.u32 	%p157, %r2, 54;
	setp.gt.u32 	%p158, %r3, 54;
	and.pred  	%p159, %p157, %p158;
	sub.s32 	%r92, 21, %r1;
	cvt.u64.u32 	%rd227, %r92;
	add.s64 	%rd33, %rd5, %rd227;
	@%p159 bra 	$L__BB0_158;
	mov.b16 	%rs318, 48;
	st.local.u8 	[%rd6+54], %rs318;
	bra.uni 	$L__BB0_159;
$L__BB0_158:
	ld.local.u8 	%rs319, [%rd33];
	st.local.u8 	[%rd6+54], %rs319;
$L__BB0_159:
	setp.lt.u32 	%p160, %r2, 55;
	setp.gt.u32 	%p161, %r3, 55;
	and.pred  	%p162, %p160, %p161;
	@%p162 bra 	$L__BB0_161;
	mov.b16 	%rs320, 48;
	st.local.u8 	[%rd6+55], %rs320;
	bra.uni 	$L__BB0_162;
$L__BB0_161:
	ld.local.u8 	%rs321, [%rd33+-1];
	st.local.u8 	[%rd6+55], %rs321;
$L__BB0_162:
	setp.lt.u32 	%p163, %r2, 56;
	setp.gt.u32 	%p164, %r3, 56;
	and.pred  	%p165, %p163, %p164;
	sub.s32 	%r93, 19, %r1;
	cvt.u64.u32 	%rd228, %r93;
	add.s64 	%rd34, %rd5, %rd228;
	@%p165 bra 	$L__BB0_164;
	mov.b16 	%rs322, 48;
	st.local.u8 	[%rd6+56], %rs322;
	bra.uni 	$L__BB0_165;
$L__BB0_164:
	ld.local.u8 	%rs323, [%rd34];
	st.local.u8 	[%rd6+56], %rs323;
$L__BB0_165:
	setp.lt.u32 	%p166, %r2, 57;
	setp.gt.u32 	%p167, %r3, 57;
	and.pred  	%p168, %p166, %p167;
	@%p168 bra 	$L__BB0_167;
	mov.b16 	%rs324, 48;
	st.local.u8 	[%rd6+57], %rs324;
	bra.uni 	$L__BB0_168;
$L__BB0_167:
	ld.local.u8 	%rs325, [%rd34+-1];
	st.local.u8 	[%rd6+57], %rs325;
$L__BB0_168:
	setp.lt.u32 	%p169, %r2, 58;
	setp.gt.u32 	%p170, %r3, 58;
	and.pred  	%p171, %p169, %p170;
	sub.s32 	%r94, 17, %r1;
	cvt.u64.u32 	%rd229, %r94;
	add.s64 	%rd35, %rd5, %rd229;
	@%p171 bra 	$L__BB0_170;
	mov.b16 	%rs326, 48;
	st.local.u8 	[%rd6+58], %rs326;
	bra.uni 	$L__BB0_171;
$L__BB0_170:
	ld.local.u8 	%rs327, [%rd35];
	st.local.u8 	[%rd6+58], %rs327;
$L__BB0_171:
	setp.lt.u32 	%p172, %r2, 59;
	setp.gt.u32 	%p173, %r3, 59;
	and.pred  	%p174, %p172, %p173;
	@%p174 bra 	$L__BB0_173;
	mov.b16 	%rs328, 48;
	st.local.u8 	[%rd6+59], %rs328;
	bra.uni 	$L__BB0_174;
$L__BB0_173:
	ld.local.u8 	%rs329, [%rd35+-1];
	st.local.u8 	[%rd6+59], %rs329;
$L__BB0_174:
	setp.lt.u32 	%p175, %r2, 60;
	setp.gt.u32 	%p176, %r3, 60;
	and.pred  	%p177, %p175, %p176;
	sub.s32 	%r95, 15, %r1;
	cvt.u64.u32 	%rd230, %r95;
	add.s64 	%rd36, %rd5, %rd230;
	@%p177 bra 	$L__BB0_176;
	mov.b16 	%rs330, 48;
	st.local.u8 	[%rd6+60], %rs330;
	bra.uni 	$L__BB0_177;
$L__BB0_176:
	ld.local.u8 	%rs331, [%rd36];
	st.local.u8 	[%rd6+60], %rs331;
$L__BB0_177:
	setp.lt.u32 	%p178, %r2, 61;
	setp.gt.u32 	%p179, %r3, 61;
	and.pred  	%p180, %p178, %p179;
	@%p180 bra 	$L__BB0_179;
	mov.b16 	%rs332, 48;
	st.local.u8 	[%rd6+61], %rs332;
	bra.uni 	$L__BB0_180;
$L__BB0_179:
	ld.local.u8 	%rs333, [%rd36+-1];
	st.local.u8 	[%rd6+61], %rs333;
$L__BB0_180:
	setp.lt.u32 	%p181, %r2, 62;
	setp.gt.u32 	%p182, %r3, 62;
	and.pred  	%p183, %p181, %p182;
	sub.s32 	%r96, 13, %r1;
	cvt.u64.u32 	%rd231, %r96;
	add.s64 	%rd37, %rd5, %rd231;
	@%p183 bra 	$L__BB0_182;
	mov.b16 	%rs334, 48;
	st.local.u8 	[%rd6+62], %rs334;
	bra.uni 	$L__BB0_183;
$L__BB0_182:
	ld.local.u8 	%rs335, [%rd37];
	st.local.u8 	[%rd6+62], %rs335;
$L__BB0_183:
	setp.lt.u32 	%p184, %r2, 63;
	setp.gt.u32 	%p185, %r3, 63;
	and.pred  	%p186, %p184, %p185;
	@%p186 bra 	$L__BB0_185;
	mov.b16 	%rs336, 48;
	st.local.u8 	[%rd6+63], %rs336;
	bra.uni 	$L__BB0_186;
$L__BB0_185:
	ld.local.u8 	%rs337, [%rd37+-1];
	st.local.u8 	[%rd6+63], %rs337;
$L__BB0_186:
	setp.lt.u32 	%p187, %r2, 64;
	setp.gt.u32 	%p188, %r3, 64;
	and.pred  	%p189, %p187, %p188;
	@%p189 bra 	$L__BB0_188;
	mov.b16 	%rs338, 48;
	st.local.u8 	[%rd6+64], %rs338;
	bra.uni 	$L__BB0_189;
$L__BB0_188:
	sub.s32 	%r97, 11, %r1;
	cvt.u64.u32 	%rd232, %r97;
	add.s64 	%rd233, %rd5, %rd232;
	ld.local.u8 	%rs339, [%rd233];
	st.local.u8 	[%rd6+64], %rs339;
$L__BB0_189:
	mov.b64 	%rd1198, 0;
	mov.b32 	%r165, 0;
	mov.b16 	%rs360, 7;
$L__BB0_190:
	and.b32  	%r5, %r165, 7;
	setp.ne.s32 	%p190, %r5, 0;
	setp.eq.s32 	%p191, %r165, 0;
	or.pred  	%p192, %p191, %p190;
	@%p192 bra 	$L__BB0_192;
	ld.shared.u64 	%rd236, [_ZZ8hash_256PhS_PmS0_mbE3tar];
	shr.u32 	%r99, %r165, 3;
	add.s32 	%r100, %r99, -1;
	mul.wide.u32 	%rd237, %r100, 8;
	add.s64 	%rd238, %rd236, %rd237;
	st.u64 	[%rd238], %rd1198;
	mov.b64 	%rd1198, 0;
$L__BB0_192:
	cvt.u64.u32 	%rd240, %r165;
	add.s64 	%rd241, %rd6, %rd240;
	ld.local.u8 	%rs3, [%rd241];
	setp.eq.s32 	%p193, %r5, 7;
	mov.b64 	%rd1200, 1;
	@%p193 bra 	$L__BB0_195;
	and.b16  	%rs341, %rs360, 7;
	max.u16 	%rs342, %rs341, 1;
	cvt.u32.u16 	%r6, %rs342;
	mov.b64 	%rd1200, 1;
	mov.b32 	%r166, 0;
$L__BB0_194:
	shl.b64 	%rd1200, %rd1200, 4;
	add.s32 	%r166, %r166, 1;
	setp.ne.s32 	%p194, %r166, %r6;
	@%p194 bra 	$L__BB0_194;
$L__BB0_195:
	cvt.u64.u16 	%rd243, %rs3;
	and.b64  	%rd244, %rd243, 255;
	setp.gt.u16 	%p195, %rs3, 64;
	selp.b64 	%rd245, 4294967241, 4294967248, %p195;
	add.s64 	%rd246, %rd245, %rd244;
	mul.lo.s64 	%rd247, %rd1200, %rd246;
	and.b64  	%rd248, %rd247, 4294967295;
	add.s64 	%rd1198, %rd248, %rd1198;
	add.s32 	%r165, %r165, 1;
	add.s16 	%rs360, %rs360, 7;
	setp.ne.s32 	%p196, %r165, 65;
	@%p196 bra 	$L__BB0_190;
	ld.shared.u64 	%rd249, [_ZZ8hash_256PhS_PmS0_mbE3tar];
	st.u64 	[%rd249+56], %rd1198;
	mov.b32 	%r167, 0;
$L__BB0_197:
	mov.u32 	%r10, %r167;
	cvt.u64.u32 	%rd250, %r10;
	add.s64 	%rd251, %rd3, %rd250;
	ld.global.u8 	%rs344, [%rd251];
	setp.ne.s16 	%p197, %rs344, 0;
	add.s32 	%r167, %r10, 1;
	@%p197 bra 	$L__BB0_197;
	and.b32  	%r103, %r10, -8;
	cvt.u64.u32 	%rd253, %r103;
	{ // callseq 1, 0
	.param .b64 param0;
	st.param.b64 	[param0], %rd253;
	.param .b64 retval0;
	call.uni (retval0), 
	malloc, 
	(
	param0
	);
	ld.param.b64 	%rd254, [retval0];
	} // callseq 1
	setp.eq.s32 	%p198, %r10, 0;
	mov.b64 	%rd1202, 0;
	@%p198 bra 	$L__BB0_206;
	mov.b64 	%rd1202, 0;
	mov.b32 	%r168, 0;
	mov.b16 	%rs361, 7;
$L__BB0_200:
	and.b32  	%r13, %r168, 7;
	setp.ne.s32 	%p199, %r13, 0;
	setp.eq.s32 	%p200, %r168, 0;
	or.pred  	%p201, %p200, %p199;
	@%p201 bra 	$L__BB0_202;
	shr.u32 	%r105, %r168, 3;
	add.s32 	%r106, %r105, -1;
	mul.wide.u32 	%rd257, %r106, 8;
	add.s64 	%rd258, %rd254, %rd257;
	st.u64 	[%rd258], %rd1202;
	mov.b64 	%rd1202, 0;
$L__BB0_202:
	cvt.u64.u32 	%rd260, %r168;
	add.s64 	%rd261, %rd3, %rd260;
	ld.global.u8 	%rs6, [%rd261];
	setp.eq.s32 	%p202, %r13, 7;
	mov.b64 	%rd1204, 1;
	@%p202 bra 	$L__BB0_205;
	and.b16  	%rs346, %rs361, 7;
	max.u16 	%rs347, %rs346, 1;
	cvt.u32.u16 	%r14, %rs347;
	mov.b64 	%rd1204, 1;
	mov.b32 	%r169, 0;
$L__BB0_204:
	shl.b64 	%rd1204, %rd1204, 4;
	add.s32 	%r169, %r169, 1;
	setp.ne.s32 	%p203, %r169, %r14;
	@%p203 bra 	$L__BB0_204;
$L__BB0_205:
	setp.gt.u16 	%p204, %rs6, 64;
	selp.b64 	%rd263, 4294967241, 4294967248, %p204;
	cvt.u64.u16 	%rd264, %rs6;
	and.b64  	%rd265, %rd264, 255;
	add.s64 	%rd266, %rd263, %rd265;
	mul.lo.s64 	%rd267, %rd1204, %rd266;
	and.b64  	%rd268, %rd267, 4294967295;
	add.s64 	%rd1202, %rd268, %rd1202;
	add.s32 	%r168, %r168, 1;
	add.s16 	%rs361, %rs361, 7;
	setp.ne.s32 	%p205, %r168, %r10;
	@%p205 bra 	$L__BB0_200;
$L__BB0_206:
	st.u64 	[%rd254+56], %rd1202;
	shr.u32 	%r18, %r10, 3;
	shr.u32 	%r108, %r10, 7;
	and.b32  	%r109, %r10, 120;
	setp.ne.s32 	%p206, %r109, 0;
	selp.u32 	%r110, 1, 0, %p206;
	add.s32 	%r19, %r108, %r110;
	mul.wide.u32 	%rd269, %r19, 128;
	{ // callseq 2, 0
	.param .b64 param0;
	st.param.b64 	[param0], %rd269;
	.param .b64 retval0;
	call.uni (retval0), 
	malloc, 
	(
	param0
	);
	ld.param.b64 	%rd270, [retval0];
	} // callseq 2
	setp.eq.s32 	%p207, %r19, 0;
	@%p207 bra 	$L__BB0_242;
	mul.wide.u32 	%rd272, %r19, 16;
	mul.wide.u32 	%rd273, %r18, 8;
	add.s64 	%rd53, %rd270, %rd273;
	add.s64 	%rd54, %rd272, -1;
	shl.b32 	%r111, %r18, 5;
	cvt.u64.u32 	%rd55, %r111;
	max.u64 	%rd56, %rd272, 1;
	and.b64  	%rd57, %rd56, 1073741808;
	shl.b64 	%rd274, %rd272, 3;
	add.s64 	%rd58, %rd270, %rd274;
	mov.b64 	%rd1206, 0;
$L__BB0_208:
	cvt.u32.u64 	%r20, %rd1206;
	setp.le.u32 	%p208, %r18, %r20;
	shl.b64 	%rd275, %rd1206, 3;
	add.s64 	%rd60, %rd254, %rd275;
	add.s64 	%rd61, %rd270, %rd275;
	@%p208 bra 	$L__BB0_210;
	ld.u64 	%rd276, [%rd60];
	st.u64 	[%rd61], %rd276;
$L__BB0_210:
	setp.ne.s32 	%p209, %r18, %r20;
	@%p209 bra 	$L__BB0_212;
	mov.b64 	%rd277, 2147483648;
	st.u64 	[%rd53], %rd277;
$L__BB0_212:
	setp.ge.u32 	%p210, %r18, %r20;
	setp.le.u64 	%p211, %rd54, %rd1206;
	or.pred  	%p212, %p210, %p211;
	@%p212 bra 	$L__BB0_214;
	mov.b64 	%rd278, 0;
	st.u64 	[%rd61], %rd278;
$L__BB0_214:
	add.s32 	%r112, %r20, 1;
	cvt.u64.u32 	%rd62, %r112;
	setp.ge.u32 	%p213, %r112, %r18;
	and.b64  	%rd280, %rd275, 34359738336;
	add.s64 	%rd63, %rd254, %rd280;
	add.s64 	%rd64, %rd270, %rd280;
	@%p213 bra 	$L__BB0_216;
	ld.u64 	%rd281, [%rd63+8];
	st.u64 	[%rd64+8], %rd281;
$L__BB0_216:
	cvt.u32.u64 	%r113, %rd62;
	setp.ne.s32 	%p214, %r113, %r18;
	@%p214 bra 	$L__BB0_218;
	mov.b64 	%rd282, 2147483648;
	st.u64 	[%rd53], %rd282;
$L__BB0_218:
	setp.gt.u32 	%p215, %r18, %r20;
	setp.le.u64 	%p216, %rd54, %rd62;
	or.pred  	%p217, %p215, %p216;
	@%p217 bra 	$L__BB0_220;
	mov.b64 	%rd284, 0;
	st.u64 	[%rd64+8], %rd284;
$L__BB0_220:
	add.s32 	%r114, %r20, 2;
	cvt.u64.u32 	%rd65, %r114;
	setp.ge.u32 	%p218, %r114, %r18;
	@%p218 bra 	$L__BB0_222;
	ld.u64 	%rd285, [%rd63+16];
	st.u64 	[%rd64+16], %rd285;
$L__BB0_222:
	cvt.u32.u64 	%r115, %rd65;
	setp.ne.s32 	%p219, %r115, %r18;
	@%p219 bra 	$L__BB0_224;
	mov.b64 	%rd286, 2147483648;
	st.u64 	[%rd53], %rd286;
$L__BB0_224:
	setp.le.u32 	%p220, %r115, %r18;
	setp.le.u64 	%p221, %rd54, %rd65;
	or.pred  	%p222, %p220, %p221;
	@%p222 bra 	$L__BB0_226;
	mov.b64 	%rd288, 0;
	st.u64 	[%rd64+16], %rd288;
$L__BB0_226:
	add.s32 	%r117, %r20, 3;
	cvt.u64.u32 	%rd66, %r117;
	setp.ge.u32 	%p223, %r117, %r18;
	@%p223 bra 	$L__BB0_228;
	ld.u64 	%rd289, [%rd63+24];
	st.u64 	[%rd64+24], %rd289;
$L__BB0_228:
	cvt.u32.u64 	%r118, %rd66;
	setp.ne.s32 	%p224, %r118, %r18;
	@%p224 bra 	$L__BB0_230;
	mov.b64 	%rd290, 2147483648;
	st.u64 	[%rd53], %rd290;
$L__BB0_230:
	setp.le.u32 	%p225, %r118, %r18;
	setp.le.u64 	%p226, %rd54, %rd66;
	or.pred  	%p227, %p225, %p226;
	@%p227 bra 	$L__BB0_232;
	mov.b64 	%rd292, 0;
	st.u64 	[%rd64+24], %rd292;
$L__BB0_232:
	setp.ne.s64 	%p228, %rd54, %rd66;
	@%p228 bra 	$L__BB0_234;
	st.u64 	[%rd58+-8], %rd55;
$L__BB0_234:
	add.s64 	%rd1206, %rd1206, 4;
	setp.ne.s64 	%p229, %rd1206, %rd57;
	@%p229 bra 	$L__BB0_208;
	and.b64  	%rd293, %rd56, 1;
	setp.eq.b64 	%p230, %rd293, 1;
	not.pred 	%p231, %p230;
	@%p231 bra 	$L__BB0_242;
	cvt.u32.u64 	%r21, %rd57;
	setp.le.u32 	%p232, %r18, %r21;
	@%p232 bra 	$L__BB0_238;
	ld.u64 	%rd294, [%rd60+32];
	st.u64 	[%rd61+32], %rd294;
$L__BB0_238:
	setp.ne.s32 	%p233, %r18, %r21;
	@%p233 bra 	$L__BB0_240;
	mov.b64 	%rd295, 2147483648;
	st.u64 	[%rd53], %rd295;
$L__BB0_240:
	setp.ge.u32 	%p234, %r18, %r21;
	setp.le.u64 	%p235, %rd54, %rd57;
	or.pred  	%p236, %p234, %p235;
	@%p236 bra 	$L__BB0_242;
	mov.b64 	%rd297, 0;
	st.u64 	[%rd61+32], %rd297;
$L__BB0_242:
	setp.eq.s32 	%p237, %r19, 0;
	{ // callseq 3, 0
	.param .b64 param0;
	st.param.b64 	[param0], 64;
	.param .b64 retval0;
	call.uni (retval0), 
	malloc, 
	(
	param0
	);
	ld.param.b64 	%rd298, [retval0];
	} // callseq 3
	ld.global.u64 	%rd1214, [%rd1];
	st.u64 	[%rd298], %rd1214;
	ld.global.u64 	%rd1213, [%rd1+8];
	st.u64 	[%rd298+8], %rd1213;
	ld.global.u64 	%rd1212, [%rd1+16];
	st.u64 	[%rd298+16], %rd1212;
	ld.global.u64 	%rd1211, [%rd1+24];
	st.u64 	[%rd298+24], %rd1211;
	ld.global.u64 	%rd1210, [%rd1+32];
	st.u64 	[%rd298+32], %rd1210;
	ld.global.u64 	%rd1209, [%rd1+40];
	st.u64 	[%rd298+40], %rd1209;
	ld.global.u64 	%rd1208, [%rd1+48];
	st.u64 	[%rd298+48], %rd1208;
	ld.global.u64 	%rd1207, [%rd1+56];
	st.u64 	[%rd298+56], %rd1207;
	@%p237 bra 	$L__BB0_251;
	mov.b32 	%r170, 0;
$L__BB0_244:
	shl.b32 	%r23, %r170, 4;
	mov.b32 	%r171, 0;
	mov.u64 	%rd1215, %rd1210;
	mov.u64 	%rd1216, %rd1214;
	mov.u64 	%rd1217, %rd1209;
	mov.u64 	%rd1218, %rd1213;
	mov.u64 	%rd1219, %rd1208;
	mov.u64 	%rd1220, %rd1212;
	mov.u64 	%rd1221, %rd1211;
	mov.u64 	%rd1222, %rd1207;
$L__BB0_245:
	mov.u64 	%rd86, %rd1222;
	mov.u64 	%rd85, %rd1221;
	mov.u64 	%rd1221, %rd1220;
	mov.u64 	%rd1222, %rd1219;
	mov.u64 	%rd1220, %rd1218;
	mov.u64 	%rd1219, %rd1217;
	mov.u64 	%rd1218, %rd1216;
	mov.u64 	%rd1217, %rd1215;
	setp.gt.u32 	%p238, %r171, 15;
	@%p238 bra 	$L__BB0_248;
	setp.ne.s32 	%p239, %r170, 1;
	add.s32 	%r126, %r23, %r171;
	mul.wide.u32 	%rd334, %r126, 8;
	add.s64 	%rd335, %rd270, %rd334;
	ld.u64 	%rd1223, [%rd335];
	mul.wide.u32 	%rd336, %r171, 8;
	add.s64 	%rd337, %rd4, %rd336;
	st.local.u64 	[%rd337], %rd1223;
	setp.ne.s32 	%p240, %r171, 3;
	or.pred  	%p241, %p239, %p240;
	@%p241 bra 	$L__BB0_249;
	st.local.u64 	[%rd4+24], %rd7;
	mov.u64 	%rd1223, %rd7;
	bra.uni 	$L__BB0_249;
$L__BB0_248:
	add.s32 	%r122, %r171, -2;
	mul.wide.u32 	%rd299, %r122, 8;
	add.s64 	%rd300, %rd4, %rd299;
	ld.local.u64 	%rd301, [%rd300];
	add.s32 	%r123, %r171, -7;
	mul.wide.u32 	%rd302, %r123, 8;
	add.s64 	%rd303, %rd4, %rd302;
	ld.local.u64 	%rd304, [%rd303];
	add.s32 	%r124, %r171, -15;
	mul.wide.u32 	%rd305, %r124, 8;
	add.s64 	%rd306, %rd4, %rd305;
	ld.local.u64 	%rd307, [%rd306];
	add.s32 	%r125, %r171, -16;
	mul.wide.u32 	%rd308, %r125, 8;
	add.s64 	%rd309, %rd4, %rd308;
	ld.local.u64 	%rd310, [%rd309];
	shr.u64 	%rd311, %rd301, 17;
	shl.b64 	%rd312, %rd301, 15;
	or.b64  	%rd313, %rd311, %rd312;
	shr.u64 	%rd314, %rd301, 19;
	shl.b64 	%rd315, %rd301, 13;
	or.b64  	%rd316, %rd314, %rd315;
	shr.u64 	%rd317, %rd301, 10;
	xor.b64  	%rd318, %rd316, %rd317;
	xor.b64  	%rd319, %rd318, %rd313;
	shr.u64 	%rd320, %rd307, 7;
	shl.b64 	%rd321, %rd307, 25;
	or.b64  	%rd322, %rd320, %rd321;
	shr.u64 	%rd323, %rd307, 18;
	shl.b64 	%rd324, %rd307, 14;
	or.b64  	%rd325, %rd323, %rd324;
	shr.u64 	%rd326, %rd307, 3;
	xor.b64  	%rd327, %rd325, %rd326;
	xor.b64  	%rd328, %rd327, %rd322;
	add.s64 	%rd329, %rd310, %rd304;
	add.s64 	%rd330, %rd329, %rd319;
	add.s64 	%rd331, %rd330, %rd328;
	and.b64  	%rd1223, %rd331, 4294967295;
	mul.wide.u32 	%rd332, %r171, 8;
	add.s64 	%rd333, %rd4, %rd332;
	st.local.u64 	[%rd333], %rd1223;
$L__BB0_249:
	mul.wide.u32 	%rd338, %r171, 8;
	add.s64 	%rd339, %rd2, %rd338;
	ld.global.u64 	%rd340, [%rd339];
	shr.u64 	%rd341, %rd1217, 6;
	shl.b64 	%rd342, %rd1217, 26;
	or.b64  	%rd343, %rd341, %rd342;
	shr.u64 	%rd344, %rd1217, 11;
	shl.b64 	%rd345, %rd1217, 21;
	or.b64  	%rd346, %rd344, %rd345;
	xor.b64  	%rd347, %rd343, %rd346;
	shr.u64 	%rd348, %rd1217, 25;
	shl.b64 	%rd349, %rd1217, 7;
	or.b64  	%rd350, %rd348, %rd349;
	xor.b64  	%rd351, %rd347, %rd350;
	and.b64  	%rd352, %rd1219, %rd1217;
	not.b64 	%rd353, %rd1217;
	and.b64  	%rd354, %rd1222, %rd353;
	or.b64  	%rd355, %rd354, %rd352;
	shr.u64 	%rd356, %rd1218, 2;
	shl.b64 	%rd357, %rd1218, 30;
	or.b64  	%rd358, %rd356, %rd357;
	shr.u64 	%rd359, %rd1218, 13;
	shl.b64 	%rd360, %rd1218, 19;
	or.b64  	%rd361, %rd359, %rd360;
	xor.b64  	%rd362, %rd358, %rd361;
	shr.u64 	%rd363, %rd1218, 22;
	shl.b64 	%rd364, %rd1218, 10;
	or.b64  	%rd365, %rd363, %rd364;
	xor.b64  	%rd366, %rd362, %rd365;
	xor.b64  	%rd367, %rd1221, %rd1220;
	and.b64  	%rd368, %rd367, %rd1218;
	and.b64  	%rd369, %rd1221, %rd1220;
	xor.b64  	%rd370, %rd368, %rd369;
	add.s64 	%rd371, %rd1223, %rd340;
	add.s64 	%rd372, %rd371, %rd366;
	add.s64 	%rd373, %rd372, %rd370;
	add.s64 	%rd374, %rd373, %rd86;
	add.s64 	%rd375, %rd374, %rd355;
	add.s64 	%rd96, %rd375, %rd351;
	and.b64  	%rd1216, %rd96, 4294967295;
	add.s64 	%rd376, %rd371, %rd85;
	add.s64 	%rd377, %rd376, %rd86;
	add.s64 	%rd378, %rd377, %rd351;
	add.s64 	%rd98, %rd378, %rd355;
	and.b64  	%rd1215, %rd98, 4294967295;
	st.u64 	[%rd298+56], %rd1222;
	st.u64 	[%rd298+48], %rd1219;
	st.u64 	[%rd298+40], %rd1217;
	st.u64 	[%rd298+32], %rd1215;
	st.u64 	[%rd298+24], %rd1221;
	st.u64 	[%rd298+16], %rd1220;
	st.u64 	[%rd298+8], %rd1218;
	st.u64 	[%rd298], %rd1216;
	add.s32 	%r171, %r171, 1;
	setp.ne.s32 	%p242, %r171, 64;
	@%p242 bra 	$L__BB0_245;
	add.s64 	%rd379, %rd1214, %rd96;
	and.b64  	%rd1214, %rd379, 4294967295;
	st.u64 	[%rd298], %rd1214;
	add.s64 	%rd380, %rd1213, %rd1218;
	and.b64  	%rd1213, %rd380, 4294967295;
	st.u64 	[%rd298+8], %rd1213;
	add.s64 	%rd381, %rd1212, %rd1220;
	and.b64  	%rd1212, %rd381, 4294967295;
	st.u64 	[%rd298+16], %rd1212;
	add.s64 	%rd382, %rd1211, %rd1221;
	and.b64  	%rd1211, %rd382, 4294967295;
	st.u64 	[%rd298+24], %rd1211;
	add.s64 	%rd383, %rd1210, %rd98;
	and.b64  	%rd1210, %rd383, 4294967295;
	st.u64 	[%rd298+32], %rd1210;
	add.s64 	%rd384, %rd1209, %rd1217;
	and.b64  	%rd1209, %rd384, 4294967295;
	st.u64 	[%rd298+40], %rd1209;
	add.s64 	%rd385, %rd1208, %rd1219;
	and.b64  	%rd1208, %rd385, 4294967295;
	st.u64 	[%rd298+48], %rd1208;
	add.s64 	%rd386, %rd1207, %rd1222;
	and.b64  	%rd1207, %rd386, 4294967295;
	st.u64 	[%rd298+56], %rd1207;
	add.s32 	%r170, %r170, 1;
	setp.gt.u32 	%p243, %r19, %r170;
	@%p243 bra 	$L__BB0_244;
$L__BB0_251:
	{ // callseq 4, 0
	.param .b64 param0;
	st.param.b64 	[param0], 65;
	.param .b64 retval0;
	call.uni (retval0), 
	malloc, 
	(
	param0
	);
	ld.param.b64 	%rd387, [retval0];
	} // callseq 4
	ld.u64 	%rd388, [%rd298];
	ld.u64 	%rd389, [%rd298+8];
	ld.u64 	%rd390, [%rd298+16];
	ld.u64 	%rd391, [%rd298+24];
	ld.u64 	%rd392, [%rd298+32];
	ld.u64 	%rd393, [%rd298+40];
	ld.u64 	%rd394, [%rd298+48];
	ld.u64 	%rd395, [%rd298+56];
	and.b64  	%rd396, %rd388, 14;
	setp.lt.u64 	%p244, %rd396, 10;
	selp.b64 	%rd397, 48, 55, %p244;
	and.b64  	%rd398, %rd388, 15;
	add.s64 	%rd399, %rd397, %rd398;
	st.u8 	[%rd387+7], %rd399;
	shr.u64 	%rd400, %rd388, 4;
	and.b64  	%rd401, %rd388, 224;
	setp.lt.u64 	%p245, %rd401, 160;
	selp.b64 	%rd402, 48, 55, %p245;
	and.b64  	%rd403, %rd400, 15;
	add.s64 	%rd404, %rd402, %rd403;
	st.u8 	[%rd387+6], %rd404;
	shr.u64 	%rd405, %rd388, 8;
	and.b64  	%rd406, %rd388, 3584;
	setp.lt.u64 	%p246, %rd406, 2560;
	selp.b64 	%rd407, 48, 55, %p246;
	and.b64  	%rd408, %rd405, 15;
	add.s64 	%rd409, %rd407, %rd408;
	st.u8 	[%rd387+5], %rd409;
	shr.u64 	%rd410, %rd388, 12;
	and.b64  	%rd411, %rd388, 57344;
	setp.lt.u64 	%p247, %rd411, 40960;
	selp.b64 	%rd412, 48, 55, %p247;
	and.b64  	%rd413, %rd410, 15;
	add.s64 	%rd414, %rd412, %rd413;
	st.u8 	[%rd387+4], %rd414;
	shr.u64 	%rd415, %rd388, 16;
	and.b64  	%rd416, %rd388, 917504;
	setp.lt.u64 	%p248, %rd416, 655360;
	selp.b64 	%rd417, 48, 55, %p248;
	and.b64  	%rd418, %rd415, 15;
	add.s64 	%rd419, %rd417, %rd418;
	st.u8 	[%rd387+3], %rd419;
	shr.u64 	%rd420, %rd388, 20;
	and.b64  	%rd421, %rd388, 14680064;
	setp.lt.u64 	%p249, %rd421, 10485760;
	selp.b64 	%rd422, 48, 55, %p249;
	and.b64  	%rd423, %rd420, 15;
	add.s64 	%rd424, %rd422, %rd423;
	st.u8 	[%rd387+2], %rd424;
	shr.u64 	%rd425, %rd388, 24;
	and.b64  	%rd426, %rd388, 234881024;
	setp.lt.u64 	%p250, %rd426, 167772160;
	selp.b64 	%rd427, 48, 55, %p250;
	and.b64  	%rd428, %rd425, 15;
	add.s64 	%rd429, %rd427, %rd428;
	st.u8 	[%rd387+1], %rd429;
	shr.u64 	%rd430, %rd388, 28;
	and.b64  	%rd431, %rd388, 3758096384;
	setp.lt.u64 	%p251, %rd431, 2684354560;
	selp.b64 	%rd432, 48, 55, %p251;
	and.b64  	%rd433, %rd430, 15;
	add.s64 	%rd434, %rd432, %rd433;
	st.u8 	[%rd387], %rd434;
	and.b64  	%rd435, %rd389, 14;
	setp.lt.u64 	%p252, %rd435, 10;
	selp.b64 	%rd436, 48, 55, %p252;
	and.b64  	%rd437, %rd389, 15;
	add.s64 	%rd438, %rd436, %rd437;
	st.u8 	[%rd387+15], %rd438;
	shr.u64 	%rd439, %rd389, 4;
	and.b64  	%rd440, %rd389, 224;
	setp.lt.u64 	%p253, %rd440, 160;
	selp.b64 	%rd441, 48, 55, %p253;
	and.b64  	%rd442, %rd439, 15;
	add.s64 	%rd443, %rd441, %rd442;
	st.u8 	[%rd387+14], %rd443;
	shr.u64 	%rd444, %rd389, 8;
	and.b64  	%rd445, %rd389, 3584;
	setp.lt.u64 	%p254, %rd445, 2560;
	selp.b64 	%rd446, 48, 55, %p254;
	and.b64  	%rd447, %rd444, 15;
	add.s64 	%rd448, %rd446, %rd447;
	st.u8 	[%rd387+13], %rd448;
	shr.u64 	%rd449, %rd389, 12;
	and.b64  	%rd450, %rd389, 57344;
	setp.lt.u64 	%p255, %rd450, 40960;
	selp.b64 	%rd451, 48, 55, %p255;
	and.b64  	%rd452, %rd449, 15;
	add.s64 	%rd453, %rd451, %rd452;
	st.u8 	[%rd387+12], %rd453;
	shr.u64 	%rd454, %rd389, 16;
	and.b64  	%rd455, %rd389, 917504;
	setp.lt.u64 	%p256, %rd455, 655360;
	selp.b64 	%rd456, 48, 55, %p256;
	and.b64  	%rd457, %rd454, 15;
	add.s64 	%rd458, %rd456, %rd457;
	st.u8 	[%rd387+11], %rd458;
	shr.u64 	%rd459, %rd389, 20;
	and.b64  	%rd460, %rd389, 14680064;
	setp.lt.u64 	%p257, %rd460, 10485760;
	selp.b64 	%rd461, 48, 55, %p257;
	and.b64  	%rd462, %rd459, 15;
	add.s64 	%rd463, %rd461, %rd462;
	st.u8 	[%rd387+10], %rd463;
	shr.u64 	%rd464, %rd389, 24;
	and.b64  	%rd465, %rd389, 234881024;
	setp.lt.u64 	%p258, %rd465, 167772160;
	selp.b64 	%rd466, 48, 55, %p258;
	and.b64  	%rd467, %rd464, 15;
	add.s64 	%rd468, %rd466, %rd467;
	st.u8 	[%rd387+9], %rd468;
	shr.u64 	%rd469, %rd389, 28;
	and.b64  	%rd470, %rd389, 3758096384;
	setp.lt.u64 	%p259, %rd470, 2684354560;
	selp.b64 	%rd471, 48, 55, %p259;
	and.b64  	%rd472, %rd469, 15;
	add.s64 	%rd473, %rd471, %rd472;
	st.u8 	[%rd387+8], %rd473;
	and.b64  	%rd474, %rd390, 14;
	setp.lt.u64 	%p260, %rd474, 10;
	selp.b64 	%rd475, 48, 55, %p260;
	and.b64  	%rd476, %rd390, 15;
	add.s64 	%rd477, %rd475, %rd476;
	st.u8 	[%rd387+23], %rd477;
	shr.u64 	%rd478, %rd390, 4;
	and.b64  	%rd479, %rd390, 224;
	setp.lt.u64 	%p261, %rd479, 160;
	selp.b64 	%rd480, 48, 55, %p261;
	and.b64  	%rd481, %rd478, 15;
	add.s64 	%rd482, %rd480, %rd481;
	st.u8 	[%rd387+22], %rd482;
	shr.u64 	%rd483, %rd390, 8;
	and.b64  	%rd484, %rd390, 3584;
	setp.lt.u64 	%p262, %rd484, 2560;
	selp.b64 	%rd485, 48, 55, %p262;
	and.b64  	%rd486, %rd483, 15;
	add.s64 	%rd487, %rd485, %rd486;
	st.u8 	[%rd387+21], %rd487;
	shr.u64 	%rd488, %rd390, 12;
	and.b64  	%rd489, %rd390, 57344;
	setp.lt.u64 	%p263, %rd489, 40960;
	selp.b64 	%rd490, 48, 55, %p263;
	and.b64  	%rd491, %rd488, 15;
	add.s64 	%rd492, %rd490, %rd491;
	st.u8 	[%rd387+20], %rd492;
	shr.u64 	%rd493, %rd390, 16;
	and.b64  	%rd494, %rd390, 917504;
	setp.lt.u64 	%p264, %rd494, 655360;
	selp.b64 	%rd495, 48, 55, %p264;
	and.b64  	%rd496, %rd493, 15;
	add.s64 	%rd497, %rd495, %rd496;
	st.u8 	[%rd387+19], %rd497;
	shr.u64 	%rd498, %rd390, 20;
	and.b64  	%rd499, %rd390, 14680064;
	setp.lt.u64 	%p265, %rd499, 10485760;
	selp.b64 	%rd500, 48, 55, %p265;
	and.b64  	%rd501, %rd498, 15;
	add.s64 	%rd502, %rd500, %rd501;
	st.u8 	[%rd387+18], %rd502;
	shr.u64 	%rd503, %rd390, 24;
	and.b64  	%rd504, %rd390, 234881024;
	setp.lt.u64 	%p266, %rd504, 167772160;
	selp.b64 	%rd505, 48, 55, %p266;
	and.b64  	%rd506, %rd503, 15;
	add.s64 	%rd507, %rd505, %rd506;
	st.u8 	[%rd387+17], %rd507;
	shr.u64 	%rd508, %rd390, 28;
	and.b64  	%rd509, %rd390, 3758096384;
	setp.lt.u64 	%p267, %rd509, 2684354560;
	selp.b64 	%rd510, 48, 55, %p267;
	and.b64  	%rd511, %rd508, 15;
	add.s64 	%rd512, %rd510, %rd511;
	st.u8 	[%rd387+16], %rd512;
	and.b64  	%rd513, %rd391, 14;
	setp.lt.u64 	%p268, %rd513, 10;
	selp.b64 	%rd514, 48, 55, %p268;
	and.b64  	%rd515, %rd391, 15;
	add.s64 	%rd516, %rd514, %rd515;
	st.u8 	[%rd387+31], %rd516;
	shr.u64 	%rd517, %rd391, 4;
	and.b64  	%rd518, %rd391, 224;
	setp.lt.u64 	%p269, %rd518, 160;
	selp.b64 	%rd519, 48, 55, %p269;
	and.b64  	%rd520, %rd517, 15;
	add.s64 	%rd521, %rd519, %rd520;
	st.u8 	[%rd387+30], %rd521;
	shr.u64 	%rd522, %rd391, 8;
	and.b64  	%rd523, %rd391, 3584;
	setp.lt.u64 	%p270, %rd523, 2560;
	selp.b64 	%rd524, 48, 55, %p270;
	and.b64  	%rd525, %rd522, 15;
	add.s64 	%rd526, %rd524, %rd525;
	st.u8 	[%rd387+29], %rd526;
	shr.u64 	%rd527, %rd391, 12;
	and.b64  	%rd528, %rd391, 57344;
	setp.lt.u64 	%p271, %rd528, 40960;
	selp.b64 	%rd529, 48, 55, %p271;
	and.b64  	%rd530, %rd527, 15;
	add.s64 	%rd531, %rd529, %rd530;
	st.u8 	[%rd387+28], %rd531;
	shr.u64 	%rd532, %rd391, 16;
	and.b64  	%rd533, %rd391, 917504;
	setp.lt.u64 	%p272, %rd533, 655360;
	selp.b64 	%rd534, 48, 55, %p272;
	and.b64  	%rd535, %rd532, 15;
	add.s64 	%rd536, %rd534, %rd535;
	st.u8 	[%rd387+27], %rd536;
	shr.u64 	%rd537, %rd391, 20;
	and.b64  	%rd538, %rd391, 14680064;
	setp.lt.u64 	%p273, %rd538, 10485760;
	selp.b64 	%rd539, 48, 55, %p273;
	and.b64  	%rd540, %rd537, 15;
	add.s64 	%rd541, %rd539, %rd540;
	st.u8 	[%rd387+26], %rd541;
	shr.u64 	%rd542, %rd391, 24;
	and.b64  	%rd543, %rd391, 234881024;
	setp.lt.u64 	%p274, %rd543, 167772160;
	selp.b64 	%rd544, 48, 55, %p274;
	and.b64  	%rd545, %rd542, 15;
	add.s64 	%rd546, %rd544, %rd545;
	st.u8 	[%rd387+25], %rd546;
	shr.u64 	%rd547, %rd391, 28;
	and.b64  	%rd548, %rd391, 3758096384;
	setp.lt.u64 	%p275, %rd548, 2684354560;
	selp.b64 	%rd549, 48, 55, %p275;
	and.b64  	%rd550, %rd547, 15;
	add.s64 	%rd551, %rd549, %rd550;
	st.u8 	[%rd387+24], %rd551;
	and.b64  	%rd552, %rd392, 14;
	setp.lt.u64 	%p276, %rd552, 10;
	selp.b64 	%rd553, 48, 55, %p276;
	and.b64  	%rd554, %rd392, 15;
	add.s64 	%rd555, %rd553, %rd554;
	st.u8 	[%rd387+39], %rd555;
	shr.u64 	%rd556, %rd392, 4;
	and.b64  	%rd557, %rd392, 224;
	setp.lt.u64 	%p277, %rd557, 160;
	selp.b64 	%rd558, 48, 55, %p277;
	and.b64  	%rd559, %rd556, 15;
	add.s64 	%rd560, %rd558, %rd559;
	st.u8 	[%rd387+38], %rd560;
	shr.u64 	%rd561, %rd392, 8;
	and.b64  	%rd562, %rd392, 3584;
	setp.lt.u64 	%p278, %rd562, 2560;
	selp.b64 	%rd563, 48, 55, %p278;
	and.b64  	%rd564, %rd561, 15;
	add.s64 	%rd565, %rd563, %rd564;
	st.u8 	[%rd387+37], %rd565;
	shr.u64 	%rd566, %rd392, 12;
	and.b64  	%rd567, %rd392, 57344;
	setp.lt.u64 	%p279, %rd567, 40960;
	selp.b64 	%rd568, 48, 55, %p279;
	and.b64  	%rd569, %rd566, 15;
	add.s64 	%rd570, %rd568, %rd569;
	st.u8 	[%rd387+36], %rd570;
	shr.u64 	%rd571, %rd392, 16;
	and.b64  	%rd572, %rd392, 917504;
	setp.lt.u64 	%p280, %rd572, 655360;
	selp.b64 	%rd573, 48, 55, %p280;
	and.b64  	%rd574, %rd571, 15;
	add.s64 	%rd575, %rd573, %rd574;
	st.u8 	[%rd387+35], %rd575;
	shr.u64 	%rd576, %rd392, 20;
	and.b64  	%rd577, %rd392, 14680064;
	setp.lt.u64 	%p281, %rd577, 10485760;
	selp.b64 	%rd578, 48, 55, %p281;
	and.b64  	%rd579, %rd576, 15;
	add.s64 	%rd580, %rd578, %rd579;
	st.u8 	[%rd387+34], %rd580;
	shr.u64 	%rd581, %rd392, 24;
	and.b64  	%rd582, %rd392, 234881024;
	setp.lt.u64 	%p282, %rd582, 167772160;
	selp.b64 	%rd583, 48, 55, %p282;
	and.b64  	%rd584, %rd581, 15;
	add.s64 	%rd585, %rd583, %rd584;
	st.u8 	[%rd387+33], %rd585;
	shr.u64 	%rd586, %rd392, 28;
	and.b64  	%rd587, %rd392, 3758096384;
	setp.lt.u64 	%p283, %rd587, 2684354560;
	selp.b64 	%rd588, 48, 55, %p283;
	and.b64  	%rd589, %rd586, 15;
	add.s64 	%rd590, %rd588, %rd589;
	st.u8 	[%rd387+32], %rd590;
	and.b64  	%rd591, %rd393, 14;
	setp.lt.u64 	%p284, %rd591, 10;
	selp.b64 	%rd592, 48, 55, %p284;
	and.b64  	%rd593, %rd393, 15;
	add.s64 	%rd594, %rd592, %rd593;
	st.u8 	[%rd387+47], %rd594;
	shr.u64 	%rd595, %rd393, 4;
	and.b64  	%rd596, %rd393, 224;
	setp.lt.u64 	%p285, %rd596, 160;
	selp.b64 	%rd597, 48, 55, %p285;
	and.b64  	%rd598, %rd595, 15;
	add.s64 	%rd599, %rd597, %rd598;
	st.u8 	[%rd387+46], %rd599;
	shr.u64 	%rd600, %rd393, 8;
	and.b64  	%rd601, %rd393, 3584;
	setp.lt.u64 	%p286, %rd601, 2560;
	selp.b64 	%rd602, 48, 55, %p286;
	and.b64  	%rd603, %rd600, 15;
	add.s64 	%rd604, %rd602, %rd603;
	st.u8 	[%rd387+45], %rd604;
	shr.u64 	%rd605, %rd393, 12;
	and.b64  	%rd606, %rd393, 57344;
	setp.lt.u64 	%p287, %rd606, 40960;
	selp.b64 	%rd607, 48, 55, %p287;
	and.b64  	%rd608, %rd605, 15;
	add.s64 	%rd609, %rd607, %rd608;
	st.u8 	[%rd387+44], %rd609;
	shr.u64 	%rd610, %rd393, 16;
	and.b64  	%rd611, %rd393, 917504;
	setp.lt.u64 	%p288, %rd611, 655360;
	selp.b64 	%rd612, 48, 55, %p288;
	and.b64  	%rd613, %rd610, 15;
	add.s64 	%rd614, %rd612, %rd613;
	st.u8 	[%rd387+43], %rd614;
	shr.u64 	%rd615, %rd393, 20;
	and.b64  	%rd616, %rd393, 14680064;
	setp.lt.u64 	%p289, %rd616, 10485760;
	selp.b64 	%rd617, 48, 55, %p289;
	and.b64  	%rd618, %rd615, 15;
	add.s64 	%rd619, %rd617, %rd618;
	st.u8 	[%rd387+42], %rd619;
	shr.u64 	%rd620, %rd393, 24;
	and.b64  	%rd621, %rd393, 234881024;
	setp.lt.u64 	%p290, %rd621, 167772160;
	selp.b64 	%rd622, 48, 55, %p290;
	and.b64  	%rd623, %rd620, 15;
	add.s64 	%rd624, %rd622, %rd623;
	st.u8 	[%rd387+41], %rd624;
	shr.u64 	%rd625, %rd393, 28;
	and.b64  	%rd626, %rd393, 3758096384;
	setp.lt.u64 	%p291, %rd626, 2684354560;
	selp.b64 	%rd627, 48, 55, %p291;
	and.b64  	%rd628, %rd625, 15;
	add.s64 	%rd629, %rd627, %rd628;
	st.u8 	[%rd387+40], %rd629;
	and.b64  	%rd630, %rd394, 14;
	setp.lt.u64 	%p292, %rd630, 10;
	selp.b64 	%rd631, 48, 55, %p292;
	and.b64  	%rd632, %rd394, 15;
	add.s64 	%rd633, %rd631, %rd632;
	st.u8 	[%rd387+55], %rd633;
	shr.u64 	%rd634, %rd394, 4;
	and.b64  	%rd635, %rd394, 224;
	setp.lt.u64 	%p293, %rd635, 160;
	selp.b64 	%rd636, 48, 55, %p293;
	and.b64  	%rd637, %rd634, 15;
	add.s64 	%rd638, %rd636, %rd637;
	st.u8 	[%rd387+54], %rd638;
	shr.u64 	%rd639, %rd394, 8;
	and.b64  	%rd640, %rd394, 3584;
	setp.lt.u64 	%p294, %rd640, 2560;
	selp.b64 	%rd641, 48, 55, %p294;
	and.b64  	%rd642, %rd639, 15;
	add.s64 	%rd643, %rd641, %rd642;
	st.u8 	[%rd387+53], %rd643;
	shr.u64 	%rd644, %rd394, 12;
	and.b64  	%rd645, %rd394, 57344;
	setp.lt.u64 	%p295, %rd645, 40960;
	selp.b64 	%rd646, 48, 55, %p295;
	and.b64  	%rd647, %rd644, 15;
	add.s64 	%rd648, %rd646, %rd647;
	st.u8 	[%rd387+52], %rd648;
	shr.u64 	%rd649, %rd394, 16;
	and.b64  	%rd650, %rd394, 917504;
	setp.lt.u64 	%p296, %rd650, 655360;
	selp.b64 	%rd651, 48, 55, %p296;
	and.b64  	%rd652, %rd649, 15;
	add.s64 	%rd653, %rd651, %rd652;
	st.u8 	[%rd387+51], %rd653;
	shr.u64 	%rd654, %rd394, 20;
	and.b64  	%rd655, %rd394, 14680064;
	setp.lt.u64 	%p297, %rd655, 10485760;
	selp.b64 	%rd656, 48, 55, %p297;
	and.b64  	%rd657, %rd654, 15;
	add.s64 	%rd658, %rd656, %rd657;
	st.u8 	[%rd387+50], %rd658;
	shr.u64 	%rd659, %rd394, 24;
	and.b64  	%rd660, %rd394, 234881024;
	setp.lt.u64 	%p298, %rd660, 167772160;
	selp.b64 	%rd661, 48, 55, %p298;
	and.b64  	%rd662, %rd659, 15;
	add.s64 	%rd663, %rd661, %rd662;
	st.u8 	[%rd387+49], %rd663;
	shr.u64 	%rd664, %rd394, 28;
	and.b64  	%rd665, %rd394, 3758096384;
	setp.lt.u64 	%p299, %rd665, 2684354560;
	selp.b64 	%rd666, 48, 55, %p299;
	and.b64  	%rd667, %rd664, 15;
	add.s64 	%rd668, %rd666, %rd667;
	st.u8 	[%rd387+48], %rd668;
	and.b64  	%rd669, %rd395, 14;
	setp.lt.u64 	%p300, %rd669, 10;
	selp.b64 	%rd670, 48, 55, %p300;
	and.b64  	%rd671, %rd395, 15;
	add.s64 	%rd672, %rd670, %rd671;
	st.u8 	[%rd387+63], %rd672;
	shr.u64 	%rd673, %rd395, 4;
	and.b64  	%rd674, %rd395, 224;
	setp.lt.u64 	%p301, %rd674, 160;
	selp.b64 	%rd675, 48, 55, %p301;
	and.b64  	%rd676, %rd673, 15;
	add.s64 	%rd677, %rd675, %rd676;
	st.u8 	[%rd387+62], %rd677;
	shr.u64 	%rd678, %rd395, 8;
	and.b64  	%rd679, %rd395, 3584;
	setp.lt.u64 	%p302, %rd679, 2560;
	selp.b64 	%rd680, 48, 55, %p302;
	and.b64  	%rd681, %rd678, 15;
	add.s64 	%rd682, %rd680, %rd681;
	st.u8 	[%rd387+61], %rd682;
	shr.u64 	%rd683, %rd395, 12;
	and.b64  	%rd684, %rd395, 57344;
	setp.lt.u64 	%p303, %rd684, 40960;
	selp.b64 	%rd685, 48, 55, %p303;
	and.b64  	%rd686, %rd683, 15;
	add.s64 	%rd687, %rd685, %rd686;
	st.u8 	[%rd387+60], %rd687;
	shr.u64 	%rd688, %rd395, 16;
	and.b64  	%rd689, %rd395, 917504;
	setp.lt.u64 	%p304, %rd689, 655360;
	selp.b64 	%rd690, 48, 55, %p304;
	and.b64  	%rd691, %rd688, 15;
	add.s64 	%rd692, %rd690, %rd691;
	st.u8 	[%rd387+59], %rd692;
	shr.u64 	%rd693, %rd395, 20;
	and.b64  	%rd694, %rd395, 14680064;
	setp.lt.u64 	%p305, %rd694, 10485760;
	selp.b64 	%rd695, 48, 55, %p305;
	and.b64  	%rd696, %rd693, 15;
	add.s64 	%rd697, %rd695, %rd696;
	st.u8 	[%rd387+58], %rd697;
	shr.u64 	%rd698, %rd395, 24;
	and.b64  	%rd699, %rd395, 234881024;
	setp.lt.u64 	%p306, %rd699, 167772160;
	selp.b64 	%rd700, 48, 55, %p306;
	and.b64  	%rd701, %rd698, 15;
	add.s64 	%rd702, %rd700, %rd701;
	st.u8 	[%rd387+57], %rd702;
	shr.u64 	%rd703, %rd395, 28;
	and.b64  	%rd704, %rd395, 3758096384;
	setp.lt.u64 	%p307, %rd704, 2684354560;
	selp.b64 	%rd705, 48, 55, %p307;
	and.b64  	%rd706, %rd703, 15;
	add.s64 	%rd707, %rd705, %rd706;
	st.u8 	[%rd387+56], %rd707;
	mov.b32 	%r172, 0;
$L__BB0_252:
	mov.u32 	%r27, %r172;
	cvt.u64.u32 	%rd708, %r27;
	add.s64 	%rd709, %rd387, %rd708;
	ld.u8 	%rs349, [%rd709];
	setp.ne.s16 	%p308, %rs349, 0;
	add.s32 	%r172, %r27, 1;
	@%p308 bra 	$L__BB0_252;
	and.b32  	%r128, %r27, -8;
	cvt.u64.u32 	%rd711, %r128;
	{ // callseq 5, 0
	.param .b64 param0;
	st.param.b64 	[param0], %rd711;
	.param .b64 retval0;
	call.uni (retval0), 
	malloc, 
	(
	param0
	);
	ld.param.b64 	%rd712, [retval0];
	} // callseq 5
	setp.eq.s32 	%p309, %r27, 0;
	mov.b64 	%rd1225, 0;
	@%p309 bra 	$L__BB0_261;
	mov.b64 	%rd1225, 0;
	mov.b32 	%r173, 0;
	mov.b16 	%rs362, 7;
$L__BB0_255:
	and.b32  	%r30, %r173, 7;
	setp.ne.s32 	%p310, %r30, 0;
	setp.eq.s32 	%p311, %r173, 0;
	or.pred  	%p312, %p311, %p310;
	@%p312 bra 	$L__BB0_257;
	shr.u32 	%r130, %r173, 3;
	add.s32 	%r131, %r130, -1;
	mul.wide.u32 	%rd715, %r131, 8;
	add.s64 	%rd716, %rd712, %rd715;
	st.u64 	[%rd716], %rd1225;
	mov.b64 	%rd1225, 0;
$L__BB0_257:
	cvt.u64.u32 	%rd718, %r173;
	add.s64 	%rd719, %rd387, %rd718;
	ld.u8 	%rs9, [%rd719];
	setp.eq.s32 	%p313, %r30, 7;
	mov.b64 	%rd1227, 1;
	@%p313 bra 	$L__BB0_260;
	and.b16  	%rs351, %rs362, 7;
	max.u16 	%rs352, %rs351, 1;
	cvt.u32.u16 	%r31, %rs352;
	mov.b64 	%rd1227, 1;
	mov.b32 	%r174, 0;
$L__BB0_259:
	shl.b64 	%rd1227, %rd1227, 4;
	add.s32 	%r174, %r174, 1;
	setp.ne.s32 	%p314, %r174, %r31;
	@%p314 bra 	$L__BB0_259;
$L__BB0_260:
	cvt.u64.u16 	%rd721, %rs9;
	and.b64  	%rd722, %rd721, 255;
	setp.gt.u16 	%p315, %rs9, 64;
	selp.b64 	%rd723, 4294967241, 4294967248, %p315;
	add.s64 	%rd724, %rd723, %rd722;
	mul.lo.s64 	%rd725, %rd1227, %rd724;
	and.b64  	%rd726, %rd725, 4294967295;
	add.s64 	%rd1225, %rd726, %rd1225;
	add.s32 	%r173, %r173, 1;
	add.s16 	%rs362, %rs362, 7;
	setp.ne.s32 	%p316, %r173, %r27;
	@%p316 bra 	$L__BB0_255;
$L__BB0_261:
	st.u64 	[%rd712+56], %rd1225;
	shr.u32 	%r35, %r27, 3;
	shr.u32 	%r133, %r27, 7;
	and.b32  	%r134, %r27, 120;
	setp.ne.s32 	%p317, %r134, 0;
	selp.u32 	%r135, 1, 0, %p317;
	add.s32 	%r36, %r133, %r135;
	mul.wide.u32 	%rd727, %r36, 128;
	{ // callseq 6, 0
	.param .b64 param0;
	st.param.b64 	[param0], %rd727;
	.param .b64 retval0;
	call.uni (retval0), 
	malloc, 
	(
	param0
	);
	ld.param.b64 	%rd728, [retval0];
	} // callseq 6
	setp.eq.s32 	%p318, %r36, 0;
	@%p318 bra 	$L__BB0_297;
	mul.wide.u32 	%rd730, %r36, 16;
	mul.wide.u32 	%rd731, %r35, 8;
	add.s64 	%rd118, %rd728, %rd731;
	add.s64 	%rd119, %rd730, -1;
	shl.b32 	%r136, %r35, 5;
	cvt.u64.u32 	%rd120, %r136;
	max.u64 	%rd121, %rd730, 1;
	and.b64  	%rd122, %rd121, 1073741808;
	shl.b64 	%rd732, %rd730, 3;
	add.s64 	%rd123, %rd728, %rd732;
	mov.b64 	%rd1229, 0;
$L__BB0_263:
	cvt.u32.u64 	%r37, %rd1229;
	setp.le.u32 	%p319, %r35, %r37;
	shl.b64 	%rd733, %rd1229, 3;
	add.s64 	%rd125, %rd712, %rd733;
	add.s64 	%rd126, %rd728, %rd733;
	@%p319 bra 	$L__BB0_265;
	ld.u64 	%rd734, [%rd125];
	st.u64 	[%rd126], %rd734;
$L__BB0_265:
	setp.ne.s32 	%p320, %r35, %r37;
	@%p320 bra 	$L__BB0_267;
	mov.b64 	%rd735, 2147483648;
	st.u64 	[%rd118], %rd735;
$L__BB0_267:
	setp.ge.u32 	%p321, %r35, %r37;
	setp.le.u64 	%p322, %rd119, %rd1229;
	or.pred  	%p323, %p321, %p322;
	@%p323 bra 	$L__BB0_269;
	mov.b64 	%rd736, 0;
	st.u64 	[%rd126], %rd736;
$L__BB0_269:
	add.s32 	%r137, %r37, 1;
	cvt.u64.u32 	%rd127, %r137;
	setp.ge.u32 	%p324, %r137, %r35;
	and.b64  	%rd738, %rd733, 34359738336;
	add.s64 	%rd128, %rd712, %rd738;
	add.s64 	%rd129, %rd728, %rd738;
	@%p324 bra 	$L__BB0_271;
	ld.u64 	%rd739, [%rd128+8];
	st.u64 	[%rd129+8], %rd739;
$L__BB0_271:
	cvt.u32.u64 	%r138, %rd127;
	setp.ne.s32 	%p325, %r138, %r35;
	@%p325 bra 	$L__BB0_273;
	mov.b64 	%rd740, 2147483648;
	st.u64 	[%rd118], %rd740;
$L__BB0_273:
	setp.gt.u32 	%p326, %r35, %r37;
	setp.le.u64 	%p327, %rd119, %rd127;
	or.pred  	%p328, %p326, %p327;
	@%p328 bra 	$L__BB0_275;
	mov.b64 	%rd742, 0;
	st.u64 	[%rd129+8], %rd742;
$L__BB0_275:
	add.s32 	%r139, %r37, 2;
	cvt.u64.u32 	%rd130, %r139;
	setp.ge.u32 	%p329, %r139, %r35;
	@%p329 bra 	$L__BB0_277;
	ld.u64 	%rd743, [%rd128+16];
	st.u64 	[%rd129+16], %rd743;
$L__BB0_277:
	cvt.u32.u64 	%r140, %rd130;
	setp.ne.s32 	%p330, %r140, %r35;
	@%p330 bra 	$L__BB0_279;
	mov.b64 	%rd744, 2147483648;
	st.u64 	[%rd118], %rd744;
$L__BB0_279:
	setp.le.u32 	%p331, %r140, %r35;
	setp.le.u64 	%p332, %rd119, %rd130;
	or.pred  	%p333, %p331, %p332;
	@%p333 bra 	$L__BB0_281;
	mov.b64 	%rd746, 0;
	st.u64 	[%rd129+16], %rd746;
$L__BB0_281:
	add.s32 	%r142, %r37, 3;
	cvt.u64.u32 	%rd131, %r142;
	setp.ge.u32 	%p334, %r142, %r35;
	@%p334 bra 	$L__BB0_283;
	ld.u64 	%rd747, [%rd128+24];
	st.u64 	[%rd129+24], %rd747;
$L__BB0_283:
	cvt.u32.u64 	%r143, %rd131;
	setp.ne.s32 	%p335, %r143, %r35;
	@%p335 bra 	$L__BB0_285;
	mov.b64 	%rd748, 2147483648;
	st.u64 	[%rd118], %rd748;
$L__BB0_285:
	setp.le.u32 	%p336, %r143, %r35;
	setp.le.u64 	%p337, %rd119, %rd131;
	or.pred  	%p338, %p336, %p337;
	@%p338 bra 	$L__BB0_287;
	mov.b64 	%rd750, 0;
	st.u64 	[%rd129+24], %rd750;
$L__BB0_287:
	setp.ne.s64 	%p339, %rd119, %rd131;
	@%p339 bra 	$L__BB0_289;
	st.u64 	[%rd123+-8], %rd120;
$L__BB0_289:
	add.s64 	%rd1229, %rd1229, 4;
	setp.ne.s64 	%p340, %rd1229, %rd122;
	@%p340 bra 	$L__BB0_263;
	and.b64  	%rd751, %rd121, 1;
	setp.eq.b64 	%p341, %rd751, 1;
	not.pred 	%p342, %p341;
	@%p342 bra 	$L__BB0_297;
	cvt.u32.u64 	%r38, %rd122;
	setp.le.u32 	%p343, %r35, %r38;
	@%p343 bra 	$L__BB0_293;
	ld.u64 	%rd752, [%rd125+32];
	st.u64 	[%rd126+32], %rd752;
$L__BB0_293:
	setp.ne.s32 	%p344, %r35, %r38;
	@%p344 bra 	$L__BB0_295;
	mov.b64 	%rd753, 2147483648;
	st.u64 	[%rd118], %rd753;
$L__BB0_295:
	setp.ge.u32 	%p345, %r35, %r38;
	setp.le.u64 	%p346, %rd119, %rd122;
	or.pred  	%p347, %p345, %p346;
	@%p347 bra 	$L__BB0_297;
	mov.b64 	%rd755, 0;
	st.u64 	[%rd126+32], %rd755;
$L__BB0_297:
	setp.eq.s32 	%p348, %r36, 0;
	{ // callseq 7, 0
	.param .b64 param0;
	st.param.b64 	[param0], 64;
	.param .b64 retval0;
	call.uni (retval0), 
	malloc, 
	(
	param0
	);
	ld.param.b64 	%rd756, [retval0];
	} // callseq 7
	ld.global.u64 	%rd1237, [%rd1];
	st.u64 	[%rd756], %rd1237;
	ld.global.u64 	%rd1236, [%rd1+8];
	st.u64 	[%rd756+8], %rd1236;
	ld.global.u64 	%rd1235, [%rd1+16];
	st.u64 	[%rd756+16], %rd1235;
	ld.global.u64 	%rd1234, [%rd1+24];
	st.u64 	[%rd756+24], %rd1234;
	ld.global.u64 	%rd1233, [%rd1+32];
	st.u64 	[%rd756+32], %rd1233;
	ld.global.u64 	%rd1232, [%rd1+40];
	st.u64 	[%rd756+40], %rd1232;
	ld.global.u64 	%rd1231, [%rd1+48];
	st.u64 	[%rd756+48], %rd1231;
	ld.global.u64 	%rd1230, [%rd1+56];
	st.u64 	[%rd756+56], %rd1230;
	@%p348 bra 	$L__BB0_306;
	mov.b32 	%r175, 0;
$L__BB0_299:
	shl.b32 	%r40, %r175, 4;
	mov.b32 	%r176, 0;
	mov.u64 	%rd1238, %rd1233;
	mov.u64 	%rd1239, %rd1237;
	mov.u64 	%rd1240, %rd1232;
	mov.u64 	%rd1241, %rd1236;
	mov.u64 	%rd1242, %rd1231;
	mov.u64 	%rd1243, %rd1235;
	mov.u64 	%rd1244, %rd1234;
	mov.u64 	%rd1245, %rd1230;
$L__BB0_300:
	mov.u64 	%rd151, %rd1245;
	mov.u64 	%rd150, %rd1244;
	mov.u64 	%rd1244, %rd1243;
	mov.u64 	%rd1245, %rd1242;
	mov.u64 	%rd1243, %rd1241;
	mov.u64 	%rd1242, %rd1240;
	mov.u64 	%rd1241, %rd1239;
	mov.u64 	%rd1240, %rd1238;
	setp.gt.u32 	%p349, %r176, 15;
	@%p349 bra 	$L__BB0_303;
	setp.ne.s32 	%p350, %r175, 1;
	add.s32 	%r151, %r40, %r176;
	mul.wide.u32 	%rd792, %r151, 8;
	add.s64 	%rd793, %rd728, %rd792;
	ld.u64 	%rd1246, [%rd793];
	mul.wide.u32 	%rd794, %r176, 8;
	add.s64 	%rd795, %rd4, %rd794;
	st.local.u64 	[%rd795], %rd1246;
	setp.ne.s32 	%p351, %r176, 3;
	or.pred  	%p352, %p350, %p351;
	@%p352 bra 	$L__BB0_304;
	st.local.u64 	[%rd4+24], %rd7;
	mov.u64 	%rd1246, %rd7;
	bra.uni 	$L__BB0_304;
$L__BB0_303:
	add.s32 	%r147, %r176, -2;
	mul.wide.u32 	%rd757, %r147, 8;
	add.s64 	%rd758, %rd4, %rd757;
	ld.local.u64 	%rd759, [%rd758];
	add.s32 	%r148, %r176, -7;
	mul.wide.u32 	%rd760, %r148, 8;
	add.s64 	%rd761, %rd4, %rd760;
	ld.local.u64 	%rd762, [%rd761];
	add.s32 	%r149, %r176, -15;
	mul.wide.u32 	%rd763, %r149, 8;
	add.s64 	%rd764, %rd4, %rd763;
	ld.local.u64 	%rd765, [%rd764];
	add.s32 	%r150, %r176, -16;
	mul.wide.u32 	%rd766, %r150, 8;
	add.s64 	%rd767, %rd4, %rd766;
	ld.local.u64 	%rd768, [%rd767];
	shr.u64 	%rd769, %rd759, 17;
	shl.b64 	%rd770, %rd759, 15;
	or.b64  	%rd771, %rd769, %rd770;
	shr.u64 	%rd772, %rd759, 19;
	shl.b64 	%rd773, %rd759, 13;
	or.b64  	%rd774, %rd772, %rd773;
	shr.u64 	%rd775, %rd759, 10;
	xor.b64  	%rd776, %rd774, %rd775;
	xor.b64  	%rd777, %rd776, %rd771;
	shr.u64 	%rd778, %rd765, 7;
	shl.b64 	%rd779, %rd765, 25;
	or.b64  	%rd780, %rd778, %rd779;
	shr.u64 	%rd781, %rd765, 18;
	shl.b64 	%rd782, %rd765, 14;
	or.b64  	%rd783, %rd781, %rd782;
	shr.u64 	%rd784, %rd765, 3;
	xor.b64  	%rd785, %rd783, %rd784;
	xor.b64  	%rd786, %rd785, %rd780;
	add.s64 	%rd787, %rd768, %rd762;
	add.s64 	%rd788, %rd787, %rd777;
	add.s64 	%rd789, %rd788, %rd786;
	and.b64  	%rd1246, %rd789, 4294967295;
	mul.wide.u32 	%rd790, %r176, 8;
	add.s64 	%rd791, %rd4, %rd790;
	st.local.u64 	[%rd791], %rd1246;
$L__BB0_304:
	mul.wide.u32 	%rd796, %r176, 8;
	add.s64 	%rd797, %rd2, %rd796;
	ld.global.u64 	%rd798, [%rd797];
	shr.u64 	%rd799, %rd1240, 6;
	shl.b64 	%rd800, %rd1240, 26;
	or.b64  	%rd801, %rd799, %rd800;
	shr.u64 	%rd802, %rd1240, 11;
	shl.b64 	%rd803, %rd1240, 21;
	or.b64  	%rd804, %rd802, %rd803;
	xor.b64  	%rd805, %rd801, %rd804;
	shr.u64 	%rd806, %rd1240, 25;
	shl.b64 	%rd807, %rd1240, 7;
	or.b64  	%rd808, %rd806, %rd807;
	xor.b64  	%rd809, %rd805, %rd808;
	and.b64  	%rd810, %rd1242, %rd1240;
	not.b64 	%rd811, %rd1240;
	and.b64  	%rd812, %rd1245, %rd811;
	or.b64  	%rd813, %rd812, %rd810;
	shr.u64 	%rd814, %rd1241, 2;
	shl.b64 	%rd815, %rd1241, 30;
	or.b64  	%rd816, %rd814, %rd815;
	shr.u64 	%rd817, %rd1241, 13;
	shl.b64 	%rd818, %rd1241, 19;
	or.b64  	%rd819, %rd817, %rd818;
	xor.b64  	%rd820, %rd816, %rd819;
	shr.u64 	%rd821, %rd1241, 22;
	shl.b64 	%rd822, %rd1241, 10;
	or.b64  	%rd823, %rd821, %rd822;
	xor.b64  	%rd824, %rd820, %rd823;
	xor.b64  	%rd825, %rd1244, %rd1243;
	and.b64  	%rd826, %rd825, %rd1241;
	and.b64  	%rd827, %rd1244, %rd1243;
	xor.b64  	%rd828, %rd826, %rd827;
	add.s64 	%rd829, %rd1246, %rd798;
	add.s64 	%rd830, %rd829, %rd824;
	add.s64 	%rd831, %rd830, %rd828;
	add.s64 	%rd832, %rd831, %rd151;
	add.s64 	%rd833, %rd832, %rd813;
	add.s64 	%rd161, %rd833, %rd809;
	and.b64  	%rd1239, %rd161, 4294967295;
	add.s64 	%rd834, %rd829, %rd150;
	add.s64 	%rd835, %rd834, %rd151;
	add.s64 	%rd836, %rd835, %rd809;
	add.s64 	%rd163, %rd836, %rd813;
	and.b64  	%rd1238, %rd163, 4294967295;
	st.u64 	[%rd756+56], %rd1245;
	st.u64 	[%rd756+48], %rd1242;
	st.u64 	[%rd756+40], %rd1240;
	st.u64 	[%rd756+32], %rd1238;
	st.u64 	[%rd756+24], %rd1244;
	st.u64 	[%rd756+16], %rd1243;
	st.u64 	[%rd756+8], %rd1241;
	st.u64 	[%rd756], %rd1239;
	add.s32 	%r176, %r176, 1;
	setp.ne.s32 	%p353, %r176, 64;
	@%p353 bra 	$L__BB0_300;
	add.s64 	%rd837, %rd1237, %rd161;
	and.b64  	%rd1237, %rd837, 4294967295;
	st.u64 	[%rd756], %rd1237;
	add.s64 	%rd838, %rd1236, %rd1241;
	and.b64  	%rd1236, %rd838, 4294967295;
	st.u64 	[%rd756+8], %rd1236;
	add.s64 	%rd839, %rd1235, %rd1243;
	and.b64  	%rd1235, %rd839, 4294967295;
	st.u64 	[%rd756+16], %rd1235;
	add.s64 	%rd840, %rd1234, %rd1244;
	and.b64  	%rd1234, %rd840, 4294967295;
	st.u64 	[%rd756+24], %rd1234;
	add.s64 	%rd841, %rd1233, %rd163;
	and.b64  	%rd1233, %rd841, 4294967295;
	st.u64 	[%rd756+32], %rd1233;
	add.s64 	%rd842, %rd1232, %rd1240;
	and.b64  	%rd1232, %rd842, 4294967295;
	st.u64 	[%rd756+40], %rd1232;
	add.s64 	%rd843, %rd1231, %rd1242;
	and.b64  	%rd1231, %rd843, 4294967295;
	st.u64 	[%rd756+48], %rd1231;
	add.s64 	%rd844, %rd1230, %rd1245;
	and.b64  	%rd1230, %rd844, 4294967295;
	st.u64 	[%rd756+56], %rd1230;
	add.s32 	%r175, %r175, 1;
	setp.gt.u32 	%p354, %r36, %r175;
	@%p354 bra 	$L__BB0_299;
$L__BB0_306:
	ld.param.s8 	%rs359, [_Z8hash_256PhS_PmS0_mb_param_5];
	{ // callseq 8, 0
	.param .b64 param0;
	st.param.b64 	[param0], 65;
	.param .b64 retval0;
	call.uni (retval0), 
	malloc, 
	(
	param0
	);
	ld.param.b64 	%rd845, [retval0];
	} // callseq 8
	ld.u64 	%rd846, [%rd756];
	ld.u64 	%rd847, [%rd756+8];
	ld.u64 	%rd848, [%rd756+16];
	ld.u64 	%rd849, [%rd756+24];
	ld.u64 	%rd850, [%rd756+32];
	ld.u64 	%rd851, [%rd756+40];
	ld.u64 	%rd852, [%rd756+48];
	ld.u64 	%rd853, [%rd756+56];
	and.b64  	%rd854, %rd846, 14;
	setp.lt.u64 	%p355, %rd854, 10;
	selp.b64 	%rd855, 48, 55, %p355;
	and.b64  	%rd856, %rd846, 15;
	add.s64 	%rd857, %rd855, %rd856;
	cvt.u16.u64 	%rs419, %rd857;
	st.u8 	[%rd845+7], %rs419;
	shr.u64 	%rd858, %rd846, 4;
	and.b64  	%rd859, %rd846, 224;
	setp.lt.u64 	%p356, %rd859, 160;
	selp.b64 	%rd860, 48, 55, %p356;
	and.b64  	%rd861, %rd858, 15;
	add.s64 	%rd862, %rd860, %rd861;
	cvt.u16.u64 	%rs420, %rd862;
	st.u8 	[%rd845+6], %rs420;
	shr.u64 	%rd863, %rd846, 8;
	and.b64  	%rd864, %rd846, 3584;
	setp.lt.u64 	%p357, %rd864, 2560;
	selp.b64 	%rd865, 48, 55, %p357;
	and.b64  	%rd866, %rd863, 15;
	add.s64 	%rd867, %rd865, %rd866;
	cvt.u16.u64 	%rs421, %rd867;
	st.u8 	[%rd845+5], %rd867;
	shr.u64 	%rd868, %rd846, 12;
	and.b64  	%rd869, %rd846, 57344;
	setp.lt.u64 	%p358, %rd869, 40960;
	selp.b64 	%rd870, 48, 55, %p358;
	and.b64  	%rd871, %rd868, 15;
	add.s64 	%rd872, %rd870, %rd871;
	cvt.u16.u64 	%rs422, %rd872;
	st.u8 	[%rd845+4], %rd872;
	shr.u64 	%rd873, %rd846, 16;
	and.b64  	%rd874, %rd846, 917504;
	setp.lt.u64 	%p359, %rd874, 655360;
	selp.b64 	%rd875, 48, 55, %p359;
	and.b64  	%rd876, %rd873, 15;
	add.s64 	%rd877, %rd875, %rd876;
	cvt.u16.u64 	%rs423, %rd877;
	st.u8 	[%rd845+3], %rd877;
	shr.u64 	%rd878, %rd846, 20;
	and.b64  	%rd879, %rd846, 14680064;
	setp.lt.u64 	%p360, %rd879, 10485760;
	selp.b64 	%rd880, 48, 55, %p360;
	and.b64  	%rd881, %rd878, 15;
	add.s64 	%rd882, %rd880, %rd881;
	cvt.u16.u64 	%rs424, %rd882;
	st.u8 	[%rd845+2], %rd882;
	shr.u64 	%rd883, %rd846, 24;
	and.b64  	%rd884, %rd846, 234881024;
	setp.lt.u64 	%p361, %rd884, 167772160;
	selp.b64 	%rd885, 48, 55, %p361;
	and.b64  	%rd886, %rd883, 15;
	add.s64 	%rd887, %rd885, %rd886;
	cvt.u16.u64 	%rs425, %rd887;
	st.u8 	[%rd845+1], %rd887;
	shr.u64 	%rd888, %rd846, 28;
	and.b64  	%rd889, %rd846, 3758096384;
	setp.lt.u64 	%p362, %rd889, 2684354560;
	selp.b64 	%rd890, 48, 55, %p362;
	and.b64  	%rd891, %rd888, 15;
	add.s64 	%rd892, %rd890, %rd891;
	cvt.u16.u64 	%rs426, %rd892;
	st.u8 	[%rd845], %rd892;
	and.b64  	%rd893, %rd847, 14;
	setp.lt.u64 	%p363, %rd893, 10;
	selp.b64 	%rd894, 48, 55, %p363;
	and.b64  	%rd895, %rd847, 15;
	add.s64 	%rd896, %rd894, %rd895;
	cvt.u16.u64 	%rs411, %rd896;
	st.u8 	[%rd845+15], %rd896;
	shr.u64 	%rd897, %rd847, 4;
	and.b64  	%rd898, %rd847, 224;
	setp.lt.u64 	%p364, %rd898, 160;
	selp.b64 	%rd899, 48, 55, %p364;
	and.b64  	%rd900, %rd897, 15;
	add.s64 	%rd901, %rd899, %rd900;
	cvt.u16.u64 	%rs412, %rd901;
	st.u8 	[%rd845+14], %rd901;
	shr.u64 	%rd902, %rd847, 8;
	and.b64  	%rd903, %rd847, 3584;
	setp.lt.u64 	%p365, %rd903, 2560;
	selp.b64 	%rd904, 48, 55, %p365;
	and.b64  	%rd905, %rd902, 15;
	add.s64 	%rd906, %rd904, %rd905;
	cvt.u16.u64 	%rs413, %rd906;
	st.u8 	[%rd845+13], %rd906;
	shr.u64 	%rd907, %rd847, 12;
	and.b64  	%rd908, %rd847, 57344;
	setp.lt.u64 	%p366, %rd908, 40960;
	selp.b64 	%rd909, 48, 55, %p366;
	and.b64  	%rd910, %rd907, 15;
	add.s64 	%rd911, %rd909, %rd910;
	cvt.u16.u64 	%rs414, %rd911;
	st.u8 	[%rd845+12], %rd911;
	shr.u64 	%rd912, %rd847, 16;
	and.b64  	%rd913, %rd847, 917504;
	setp.lt.u64 	%p367, %rd913, 655360;
	selp.b64 	%rd914, 48, 55, %p367;
	and.b64  	%rd915, %rd912, 15;
	add.s64 	%rd916, %rd914, %rd915;
	cvt.u16.u64 	%rs415, %rd916;
	st.u8 	[%rd845+11], %rd916;
	shr.u64 	%rd917, %rd847, 20;
	and.b64  	%rd918, %rd847, 14680064;
	setp.lt.u64 	%p368, %rd918, 10485760;
	selp.b64 	%rd919, 48, 55, %p368;
	and.b64  	%rd920, %rd917, 15;
	add.s64 	%rd921, %rd919, %rd920;
	cvt.u16.u64 	%rs416, %rd921;
	st.u8 	[%rd845+10], %rd921;
	shr.u64 	%rd922, %rd847, 24;
	and.b64  	%rd923, %rd847, 234881024;
	setp.lt.u64 	%p369, %rd923, 167772160;
	selp.b64 	%rd924, 48, 55, %p369;
	and.b64  	%rd925, %rd922, 15;
	add.s64 	%rd926, %rd924, %rd925;
	cvt.u16.u64 	%rs417, %rd926;
	st.u8 	[%rd845+9], %rd926;
	shr.u64 	%rd927, %rd847, 28;
	and.b64  	%rd928, %rd847, 3758096384;
	setp.lt.u64 	%p370, %rd928, 2684354560;
	selp.b64 	%rd929, 48, 55, %p370;
	and.b64  	%rd930, %rd927, 15;
	add.s64 	%rd931, %rd929, %rd930;
	cvt.u16.u64 	%rs418, %rd931;
	st.u8 	[%rd845+8], %rd931;
	and.b64  	%rd932, %rd848, 14;
	setp.lt.u64 	%p371, %rd932, 10;
	selp.b64 	%rd933, 48, 55, %p371;
	and.b64  	%rd934, %rd848, 15;
	add.s64 	%rd935, %rd933, %rd934;
	cvt.u16.u64 	%rs403, %rd935;
	st.u8 	[%rd845+23], %rd935;
	shr.u64 	%rd936, %rd848, 4;
	and.b64  	%rd937, %rd848, 224;
	setp.lt.u64 	%p372, %rd937, 160;
	selp.b64 	%rd938, 48, 55, %p372;
	and.b64  	%rd939, %rd936, 15;
	add.s64 	%rd940, %rd938, %rd939;
	cvt.u16.u64 	%rs404, %rd940;
	st.u8 	[%rd845+22], %rd940;
	shr.u64 	%rd941, %rd848, 8;
	and.b64  	%rd942, %rd848, 3584;
	setp.lt.u64 	%p373, %rd942, 2560;
	selp.b64 	%rd943, 48, 55, %p373;
	and.b64  	%rd944, %rd941, 15;
	add.s64 	%rd945, %rd943, %rd944;
	cvt.u16.u64 	%rs405, %rd945;
	st.u8 	[%rd845+21], %rd945;
	shr.u64 	%rd946, %rd848, 12;
	and.b64  	%rd947, %rd848, 57344;
	setp.lt.u64 	%p374, %rd947, 40960;
	selp.b64 	%rd948, 48, 55, %p374;
	and.b64  	%rd949, %rd946, 15;
	add.s64 	%rd950, %rd948, %rd949;
	cvt.u16.u64 	%rs406, %rd950;
	st.u8 	[%rd845+20], %rd950;
	shr.u64 	%rd951, %rd848, 16;
	and.b64  	%rd952, %rd848, 917504;
	setp.lt.u64 	%p375, %rd952, 655360;
	selp.b64 	%rd953, 48, 55, %p375;
	and.b64  	%rd954, %rd951, 15;
	add.s64 	%rd955, %rd953, %rd954;
	cvt.u16.u64 	%rs407, %rd955;
	st.u8 	[%rd845+19], %rd955;
	shr.u64 	%rd956, %rd848, 20;
	and.b64  	%rd957, %rd848, 14680064;
	setp.lt.u64 	%p376, %rd957, 10485760;
	selp.b64 	%rd958, 48, 55, %p376;
	and.b64  	%rd959, %rd956, 15;
	add.s64 	%rd960, %rd958, %rd959;
	cvt.u16.u64 	%rs408, %rd960;
	st.u8 	[%rd845+18], %rd960;
	shr.u64 	%rd961, %rd848, 24;
	and.b64  	%rd962, %rd848, 234881024;
	setp.lt.u64 	%p377, %rd962, 167772160;
	selp.b64 	%rd963, 48, 55, %p377;
	and.b64  	%rd964, %rd961, 15;
	add.s64 	%rd965, %rd963, %rd964;
	cvt.u16.u64 	%rs409, %rd965;
	st.u8 	[%rd845+17], %rd965;
	shr.u64 	%rd966, %rd848, 28;
	and.b64  	%rd967, %rd848, 3758096384;
	setp.lt.u64 	%p378, %rd967, 2684354560;
	selp.b64 	%rd968, 48, 55, %p378;
	and.b64  	%rd969, %rd966, 15;
	add.s64 	%rd970, %rd968, %rd969;
	cvt.u16.u64 	%rs410, %rd970;
	st.u8 	[%rd845+16], %rd970;
	and.b64  	%rd971, %rd849, 14;
	setp.lt.u64 	%p379, %rd971, 10;
	selp.b64 	%rd972, 48, 55, %p379;
	and.b64  	%rd973, %rd849, 15;
	add.s64 	%rd974, %rd972, %rd973;
	cvt.u16.u64 	%rs395, %rd974;
	st.u8 	[%rd845+31], %rd974;
	shr.u64 	%rd975, %rd849, 4;
	and.b64  	%rd976, %rd849, 224;
	setp.lt.u64 	%p380, %rd976, 160;
	selp.b64 	%rd977, 48, 55, %p380;
	and.b64  	%rd978, %rd975, 15;
	add.s64 	%rd979, %rd977, %rd978;
	cvt.u16.u64 	%rs396, %rd979;
	st.u8 	[%rd845+30], %rd979;
	shr.u64 	%rd980, %rd849, 8;
	and.b64  	%rd981, %rd849, 3584;
	setp.lt.u64 	%p381, %rd981, 2560;
	selp.b64 	%rd982, 48, 55, %p381;
	and.b64  	%rd983, %rd980, 15;
	add.s64 	%rd984, %rd982, %rd983;
	cvt.u16.u64 	%rs397, %rd984;
	st.u8 	[%rd845+29], %rd984;
	shr.u64 	%rd985, %rd849, 12;
	and.b64  	%rd986, %rd849, 57344;
	setp.lt.u64 	%p382, %rd986, 40960;
	selp.b64 	%rd987, 48, 55, %p382;
	and.b64  	%rd988, %rd985, 15;
	add.s64 	%rd989, %rd987, %rd988;
	cvt.u16.u64 	%rs398, %rd989;
	st.u8 	[%rd845+28], %rd989;
	shr.u64 	%rd990, %rd849, 16;
	and.b64  	%rd991, %rd849, 917504;
	setp.lt.u64 	%p383, %rd991, 655360;
	selp.b64 	%rd992, 48, 55, %p383;
	and.b64  	%rd993, %rd990, 15;
	add.s64 	%rd994, %rd992, %rd993;
	cvt.u16.u64 	%rs399, %rd994;
	st.u8 	[%rd845+27], %rd994;
	shr.u64 	%rd995, %rd849, 20;
	and.b64  	%rd996, %rd849, 14680064;
	setp.lt.u64 	%p384, %rd996, 10485760;
	selp.b64 	%rd997, 48, 55, %p384;
	and.b64  	%rd998, %rd995, 15;
	add.s64 	%rd999, %rd997, %rd998;
	cvt.u16.u64 	%rs400, %rd999;
	st.u8 	[%rd845+26], %rd999;
	shr.u64 	%rd1000, %rd849, 24;
	and.b64  	%rd1001, %rd849, 234881024;
	setp.lt.u64 	%p385, %rd1001, 167772160;
	selp.b64 	%rd1002, 48, 55, %p385;
	and.b64  	%rd1003, %rd1000, 15;
	add.s64 	%rd1004, %rd1002, %rd1003;
	cvt.u16.u64 	%rs401, %rd1004;
	st.u8 	[%rd845+25], %rd1004;
	shr.u64 	%rd1005, %rd849, 28;
	and.b64  	%rd1006, %rd849, 3758096384;
	setp.lt.u64 	%p386, %rd1006, 2684354560;
	selp.b64 	%rd1007, 48, 55, %p386;
	and.b64  	%rd1008, %rd1005, 15;
	add.s64 	%rd1009, %rd1007, %rd1008;
	cvt.u16.u64 	%rs402, %rd1009;
	st.u8 	[%rd845+24], %rd1009;
	and.b64  	%rd1010, %rd850, 14;
	setp.lt.u64 	%p387, %rd1010, 10;
	selp.b64 	%rd1011, 48, 55, %p387;
	and.b64  	%rd1012, %rd850, 15;
	add.s64 	%rd1013, %rd1011, %rd1012;
	cvt.u16.u64 	%rs387, %rd1013;
	st.u8 	[%rd845+39], %rd1013;
	shr.u64 	%rd1014, %rd850, 4;
	and.b64  	%rd1015, %rd850, 224;
	setp.lt.u64 	%p388, %rd1015, 160;
	selp.b64 	%rd1016, 48, 55, %p388;
	and.b64  	%rd1017, %rd1014, 15;
	add.s64 	%rd1018, %rd1016, %rd1017;
	cvt.u16.u64 	%rs388, %rd1018;
	st.u8 	[%rd845+38], %rd1018;
	shr.u64 	%rd1019, %rd850, 8;
	and.b64  	%rd1020, %rd850, 3584;
	setp.lt.u64 	%p389, %rd1020, 2560;
	selp.b64 	%rd1021, 48, 55, %p389;
	and.b64  	%rd1022, %rd1019, 15;
	add.s64 	%rd1023, %rd1021, %rd1022;
	cvt.u16.u64 	%rs389, %rd1023;
	st.u8 	[%rd845+37], %rd1023;
	shr.u64 	%rd1024, %rd850, 12;
	and.b64  	%rd1025, %rd850, 57344;
	setp.lt.u64 	%p390, %rd1025, 40960;
	selp.b64 	%rd1026, 48, 55, %p390;
	and.b64  	%rd1027, %rd1024, 15;
	add.s64 	%rd1028, %rd1026, %rd1027;
	cvt.u16.u64 	%rs390, %rd1028;
	st.u8 	[%rd845+36], %rd1028;
	shr.u64 	%rd1029, %rd850, 16;
	and.b64  	%rd1030, %rd850, 917504;
	setp.lt.u64 	%p391, %rd1030, 655360;
	selp.b64 	%rd1031, 48, 55, %p391;
	and.b64  	%rd1032, %rd1029, 15;
	add.s64 	%rd1033, %rd1031, %rd1032;
	cvt.u16.u64 	%rs391, %rd1033;
	st.u8 	[%rd845+35], %rd1033;
	shr.u64 	%rd1034, %rd850, 20;
	and.b64  	%rd1035, %rd850, 14680064;
	setp.lt.u64 	%p392, %rd1035, 10485760;
	selp.b64 	%rd1036, 48, 55, %p392;
	and.b64  	%rd1037, %rd1034, 15;
	add.s64 	%rd1038, %rd1036, %rd1037;
	cvt.u16.u64 	%rs392, %rd1038;
	st.u8 	[%rd845+34], %rd1038;
	shr.u64 	%rd1039, %rd850, 24;
	and.b64  	%rd1040, %rd850, 234881024;
	setp.lt.u64 	%p393, %rd1040, 167772160;
	selp.b64 	%rd1041, 48, 55, %p393;
	and.b64  	%rd1042, %rd1039, 15;
	add.s64 	%rd1043, %rd1041, %rd1042;
	cvt.u16.u64 	%rs393, %rd1043;
	st.u8 	[%rd845+33], %rd1043;
	shr.u64 	%rd1044, %rd850, 28;
	and.b64  	%rd1045, %rd850, 3758096384;
	setp.lt.u64 	%p394, %rd1045, 2684354560;
	selp.b64 	%rd1046, 48, 55, %p394;
	and.b64  	%rd1047, %rd1044, 15;
	add.s64 	%rd1048, %rd1046, %rd1047;
	cvt.u16.u64 	%rs394, %rd1048;
	st.u8 	[%rd845+32], %rd1048;
	and.b64  	%rd1049, %rd851, 14;
	setp.lt.u64 	%p395, %rd1049, 10;
	selp.b64 	%rd1050, 48, 55, %p395;
	and.b64  	%rd1051, %rd851, 15;
	add.s64 	%rd1052, %rd1050, %rd1051;
	cvt.u16.u64 	%rs379, %rd1052;
	st.u8 	[%rd845+47], %rd1052;
	shr.u64 	%rd1053, %rd851, 4;
	and.b64  	%rd1054, %rd851, 224;
	setp.lt.u64 	%p396, %rd1054, 160;
	selp.b64 	%rd1055, 48, 55, %p396;
	and.b64  	%rd1056, %rd1053, 15;
	add.s64 	%rd1057, %rd1055, %rd1056;
	cvt.u16.u64 	%rs380, %rd1057;
	st.u8 	[%rd845+46], %rd1057;
	shr.u64 	%rd1058, %rd851, 8;
	and.b64  	%rd1059, %rd851, 3584;
	setp.lt.u64 	%p397, %rd1059, 2560;
	selp.b64 	%rd1060, 48, 55, %p397;
	and.b64  	%rd1061, %rd1058, 15;
	add.s64 	%rd1062, %rd1060, %rd1061;
	cvt.u16.u64 	%rs381, %rd1062;
	st.u8 	[%rd845+45], %rd1062;
	shr.u64 	%rd1063, %rd851, 12;
	and.b64  	%rd1064, %rd851, 57344;
	setp.lt.u64 	%p398, %rd1064, 40960;
	selp.b64 	%rd1065, 48, 55, %p398;
	and.b64  	%rd1066, %rd1063, 15;
	add.s64 	%rd1067, %rd1065, %rd1066;
	cvt.u16.u64 	%rs382, %rd1067;
	st.u8 	[%rd845+44], %rd1067;
	shr.u64 	%rd1068, %rd851, 16;
	and.b64  	%rd1069, %rd851, 917504;
	setp.lt.u64 	%p399, %rd1069, 655360;
	selp.b64 	%rd1070, 48, 55, %p399;
	and.b64  	%rd1071, %rd1068, 15;
	add.s64 	%rd1072, %rd1070, %rd1071;
	cvt.u16.u64 	%rs383, %rd1072;
	st.u8 	[%rd845+43], %rd1072;
	shr.u64 	%rd1073, %rd851, 20;
	and.b64  	%rd1074, %rd851, 14680064;
	setp.lt.u64 	%p400, %rd1074, 10485760;
	selp.b64 	%rd1075, 48, 55, %p400;
	and.b64  	%rd1076, %rd1073, 15;
	add.s64 	%rd1077, %rd1075, %rd1076;
	cvt.u16.u64 	%rs384, %rd1077;
	st.u8 	[%rd845+42], %rd1077;
	shr.u64 	%rd1078, %rd851, 24;
	and.b64  	%rd1079, %rd851, 234881024;
	setp.lt.u64 	%p401, %rd1079, 167772160;
	selp.b64 	%rd1080, 48, 55, %p401;
	and.b64  	%rd1081, %rd1078, 15;
	add.s64 	%rd1082, %rd1080, %rd1081;
	cvt.u16.u64 	%rs385, %rd1082;
	st.u8 	[%rd845+41], %rd1082;
	shr.u64 	%rd1083, %rd851, 28;
	and.b64  	%rd1084, %rd851, 3758096384;
	setp.lt.u64 	%p402, %rd1084, 2684354560;
	selp.b64 	%rd1085, 48, 55, %p402;
	and.b64  	%rd1086, %rd1083, 15;
	add.s64 	%rd1087, %rd1085, %rd1086;
	cvt.u16.u64 	%rs386, %rd1087;
	st.u8 	[%rd845+40], %rd1087;
	and.b64  	%rd1088, %rd852, 14;
	setp.lt.u64 	%p403, %rd1088, 10;
	selp.b64 	%rd1089, 48, 55, %p403;
	and.b64  	%rd1090, %rd852, 15;
	add.s64 	%rd1091, %rd1089, %rd1090;
	cvt.u16.u64 	%rs371, %rd1091;
	st.u8 	[%rd845+55], %rd1091;
	shr.u64 	%rd1092, %rd852, 4;
	and.b64  	%rd1093, %rd852, 224;
	setp.lt.u64 	%p404, %rd1093, 160;
	selp.b64 	%rd1094, 48, 55, %p404;
	and.b64  	%rd1095, %rd1092, 15;
	add.s64 	%rd1096, %rd1094, %rd1095;
	cvt.u16.u64 	%rs372, %rd1096;
	st.u8 	[%rd845+54], %rd1096;
	shr.u64 	%rd1097, %rd852, 8;
	and.b64  	%rd1098, %rd852, 3584;
	setp.lt.u64 	%p405, %rd1098, 2560;
	selp.b64 	%rd1099, 48, 55, %p405;
	and.b64  	%rd1100, %rd1097, 15;
	add.s64 	%rd1101, %rd1099, %rd1100;
	cvt.u16.u64 	%rs373, %rd1101;
	st.u8 	[%rd845+53], %rd1101;
	shr.u64 	%rd1102, %rd852, 12;
	and.b64  	%rd1103, %rd852, 57344;
	setp.lt.u64 	%p406, %rd1103, 40960;
	selp.b64 	%rd1104, 48, 55, %p406;
	and.b64  	%rd1105, %rd1102, 15;
	add.s64 	%rd1106, %rd1104, %rd1105;
	cvt.u16.u64 	%rs374, %rd1106;
	st.u8 	[%rd845+52], %rd1106;
	shr.u64 	%rd1107, %rd852, 16;
	and.b64  	%rd1108, %rd852, 917504;
	setp.lt.u64 	%p407, %rd1108, 655360;
	selp.b64 	%rd1109, 48, 55, %p407;
	and.b64  	%rd1110, %rd1107, 15;
	add.s64 	%rd1111, %rd1109, %rd1110;
	cvt.u16.u64 	%rs375, %rd1111;
	st.u8 	[%rd845+51], %rd1111;
	shr.u64 	%rd1112, %rd852, 20;
	and.b64  	%rd1113, %rd852, 14680064;
	setp.lt.u64 	%p408, %rd1113, 10485760;
	selp.b64 	%rd1114, 48, 55, %p408;
	and.b64  	%rd1115, %rd1112, 15;
	add.s64 	%rd1116, %rd1114, %rd1115;
	cvt.u16.u64 	%rs376, %rd1116;
	st.u8 	[%rd845+50], %rd1116;
	shr.u64 	%rd1117, %rd852, 24;
	and.b64  	%rd1118, %rd852, 234881024;
	setp.lt.u64 	%p409, %rd1118, 167772160;
	selp.b64 	%rd1119, 48, 55, %p409;
	and.b64  	%rd1120, %rd1117, 15;
	add.s64 	%rd1121, %rd1119, %rd1120;
	cvt.u16.u64 	%rs377, %rd1121;
	st.u8 	[%rd845+49], %rd1121;
	shr.u64 	%rd1122, %rd852, 28;
	and.b64  	%rd1123, %rd852, 3758096384;
	setp.lt.u64 	%p410, %rd1123, 2684354560;
	selp.b64 	%rd1124, 48, 55, %p410;
	and.b64  	%rd1125, %rd1122, 15;
	add.s64 	%rd1126, %rd1124, %rd1125;
	cvt.u16.u64 	%rs378, %rd1126;
	st.u8 	[%rd845+48], %rd1126;
	and.b64  	%rd1127, %rd853, 14;
	setp.lt.u64 	%p411, %rd1127, 10;
	selp.b64 	%rd1128, 48, 55, %p411;
	and.b64  	%rd1129, %rd853, 15;
	add.s64 	%rd1130, %rd1128, %rd1129;
	cvt.u16.u64 	%rs363, %rd1130;
	st.u8 	[%rd845+63], %rd1130;
	shr.u64 	%rd1131, %rd853, 4;
	and.b64  	%rd1132, %rd853, 224;
	setp.lt.u64 	%p412, %rd1132, 160;
	selp.b64 	%rd1133, 48, 55, %p412;
	and.b64  	%rd1134, %rd1131, 15;
	add.s64 	%rd1135, %rd1133, %rd1134;
	cvt.u16.u64 	%rs364, %rd1135;
	st.u8 	[%rd845+62], %rd1135;
	shr.u64 	%rd1136, %rd853, 8;
	and.b64  	%rd1137, %rd853, 3584;
	setp.lt.u64 	%p413, %rd1137, 2560;
	selp.b64 	%rd1138, 48, 55, %p413;
	and.b64  	%rd1139, %rd1136, 15;
	add.s64 	%rd1140, %rd1138, %rd1139;
	cvt.u16.u64 	%rs365, %rd1140;
	st.u8 	[%rd845+61], %rd1140;
	shr.u64 	%rd1141, %rd853, 12;
	and.b64  	%rd1142, %rd853, 57344;
	setp.lt.u64 	%p414, %rd1142, 40960;
	selp.b64 	%rd1143, 48, 55, %p414;
	and.b64  	%rd1144, %rd1141, 15;
	add.s64 	%rd1145, %rd1143, %rd1144;
	cvt.u16.u64 	%rs366, %rd1145;
	st.u8 	[%rd845+60], %rd1145;
	shr.u64 	%rd1146, %rd853, 16;
	and.b64  	%rd1147, %rd853, 917504;
	setp.lt.u64 	%p415, %rd1147, 655360;
	selp.b64 	%rd1148, 48, 55, %p415;
	and.b64  	%rd1149, %rd1146, 15;
	add.s64 	%rd1150, %rd1148, %rd1149;
	cvt.u16.u64 	%rs367, %rd1150;
	st.u8 	[%rd845+59], %rd1150;
	shr.u64 	%rd1151, %rd853, 20;
	and.b64  	%rd1152, %rd853, 14680064;
	setp.lt.u64 	%p416, %rd1152, 10485760;
	selp.b64 	%rd1153, 48, 55, %p416;
	and.b64  	%rd1154, %rd1151, 15;
	add.s64 	%rd1155, %rd1153, %rd1154;
	cvt.u16.u64 	%rs368, %rd1155;
	st.u8 	[%rd845+58], %rd1155;
	shr.u64 	%rd1156, %rd853, 24;
	and.b64  	%rd1157, %rd853, 234881024;
	setp.lt.u64 	%p417, %rd1157, 167772160;
	selp.b64 	%rd1158, 48, 55, %p417;
	and.b64  	%rd1159, %rd1156, 15;
	add.s64 	%rd1160, %rd1158, %rd1159;
	cvt.u16.u64 	%rs369, %rd1160;
	st.u8 	[%rd845+57], %rd1160;
	shr.u64 	%rd1161, %rd853, 28;
	and.b64  	%rd1162, %rd853, 3758096384;
	setp.lt.u64 	%p418, %rd1162, 2684354560;
	selp.b64 	%rd1163, 48, 55, %p418;
	and.b64  	%rd1164, %rd1161, 15;
	add.s64 	%rd1165, %rd1163, %rd1164;
	cvt.u16.u64 	%rs370, %rd1165;
	st.u8 	[%rd845+56], %rd1165;
	setp.ne.s16 	%p419, %rs359, 0;
	@%p419 bra 	$L__BB0_312;
	mov.b32 	%r177, 0;
	ld.shared.u64 	%rd1248, [_ZZ8hash_256PhS_PmS0_mbE3tar];
$L__BB0_308:
	mul.wide.u32 	%rd1166, %r177, 8;
	add.s64 	%rd1167, %rd756, %rd1166;
	ld.u64 	%rd176, [%rd1167];
	add.s64 	%rd1168, %rd1248, %rd1166;
	ld.u64 	%rd177, [%rd1168];
	setp.ge.u64 	%p420, %rd176, %rd177;
	@%p420 bra 	$L__BB0_310;
	mov.u64 	%rd1169, $str;
	cvta.global.u64 	%rd1170, %rd1169;
	{ // callseq 9, 0
	.param .b64 param0;
	st.param.b64 	[param0], %rd1170;
	.param .b64 param1;
	st.param.b64 	[param1], 0;
	.param .b32 retval0;
	call.uni (retval0), 
	vprintf, 
	(
	param0, 
	param1
	);
	ld.param.b32 	%r153, [retval0];
	} // callseq 9
	ld.shared.u64 	%rd1248, [_ZZ8hash_256PhS_PmS0_mbE3tar];
$L__BB0_310:
	setp.ge.u64 	%p421, %rd176, %rd177;
	add.s32 	%r177, %r177, 1;
	@%p421 bra 	$L__BB0_308;
	ld.u8 	%rs426, [%rd845];
	ld.u8 	%rs425, [%rd845+1];
	ld.u8 	%rs424, [%rd845+2];
	ld.u8 	%rs423, [%rd845+3];
	ld.u8 	%rs422, [%rd845+4];
	ld.u8 	%rs421, [%rd845+5];
	ld.u8 	%rs420, [%rd845+6];
	ld.u8 	%rs419, [%rd845+7];
	ld.u8 	%rs418, [%rd845+8];
	ld.u8 	%rs417, [%rd845+9];
	ld.u8 	%rs416, [%rd845+10];
	ld.u8 	%rs415, [%rd845+11];
	ld.u8 	%rs414, [%rd845+12];
	ld.u8 	%rs413, [%rd845+13];
	ld.u8 	%rs412, [%rd845+14];
	ld.u8 	%rs411, [%rd845+15];
	ld.u8 	%rs410, [%rd845+16];
	ld.u8 	%rs409, [%rd845+17];
	ld.u8 	%rs408, [%rd845+18];
	ld.u8 	%rs407, [%rd845+19];
	ld.u8 	%rs406, [%rd845+20];
	ld.u8 	%rs405, [%rd845+21];
	ld.u8 	%rs404, [%rd845+22];
	ld.u8 	%rs403, [%rd845+23];
	ld.u8 	%rs402, [%rd845+24];
	ld.u8 	%rs401, [%rd845+25];
	ld.u8 	%rs400, [%rd845+26];
	ld.u8 	%rs399, [%rd845+27];
	ld.u8 	%rs398, [%rd845+28];
	ld.u8 	%rs397, [%rd845+29];
	ld.u8 	%rs396, [%rd845+30];
	ld.u8 	%rs395, [%rd845+31];
	ld.u8 	%rs394, [%rd845+32];
	ld.u8 	%rs393, [%rd845+33];
	ld.u8 	%rs392, [%rd845+34];
	ld.u8 	%rs391, [%rd845+35];
	ld.u8 	%rs390, [%rd845+36];
	ld.u8 	%rs389, [%rd845+37];
	ld.u8 	%rs388, [%rd845+38];
	ld.u8 	%rs387, [%rd845+39];
	ld.u8 	%rs386, [%rd845+40];
	ld.u8 	%rs385, [%rd845+41];
	ld.u8 	%rs384, [%rd845+42];
	ld.u8 	%rs383, [%rd845+43];
	ld.u8 	%rs382, [%rd845+44];
	ld.u8 	%rs381, [%rd845+45];
	ld.u8 	%rs380, [%rd845+46];
	ld.u8 	%rs379, [%rd845+47];
	ld.u8 	%rs378, [%rd845+48];
	ld.u8 	%rs377, [%rd845+49];
	ld.u8 	%rs376, [%rd845+50];
	ld.u8 	%rs375, [%rd845+51];
	ld.u8 	%rs374, [%rd845+52];
	ld.u8 	%rs373, [%rd845+53];
	ld.u8 	%rs372, [%rd845+54];
	ld.u8 	%rs371, [%rd845+55];
	ld.u8 	%rs370, [%rd845+56];
	ld.u8 	%rs369, [%rd845+57];
	ld.u8 	%rs368, [%rd845+58];
	ld.u8 	%rs367, [%rd845+59];
	ld.u8 	%rs366, [%rd845+60];
	ld.u8 	%rs365, [%rd845+61];
	ld.u8 	%rs364, [%rd845+62];
	ld.u8 	%rs363, [%rd845+63];
$L__BB0_312:
	add.u64 	%rd1172, %SP, 32;
	add.u64 	%rd180, %SPL, 32;
	st.local.u8 	[%rd180+64], %rs426;
	st.local.u8 	[%rd180+63], %rs425;
	st.local.u8 	[%rd180+62], %rs424;
	st.local.u8 	[%rd180+61], %rs423;
	st.local.u8 	[%rd180+60], %rs422;
	st.local.u8 	[%rd180+59], %rs421;
	st.local.u8 	[%rd180+58], %rs420;
	st.local.u8 	[%rd180+57], %rs419;
	st.local.u8 	[%rd180+56], %rs418;
	st.local.u8 	[%rd180+55], %rs417;
	st.local.u8 	[%rd180+54], %rs416;
	st.local.u8 	[%rd180+53], %rs415;
	st.local.u8 	[%rd180+52], %rs414;
	st.local.u8 	[%rd180+51], %rs413;
	st.local.u8 	[%rd180+50], %rs412;
	st.local.u8 	[%rd180+49], %rs411;
	st.local.u8 	[%rd180+48], %rs410;
	st.local.u8 	[%rd180+47], %rs409;
	st.local.u8 	[%rd180+46], %rs408;
	st.local.u8 	[%rd180+45], %rs407;
	st.local.u8 	[%rd180+44], %rs406;
	st.local.u8 	[%rd180+43], %rs405;
	st.local.u8 	[%rd180+42], %rs404;
	st.local.u8 	[%rd180+41], %rs403;
	st.local.u8 	[%rd180+40], %rs402;
	st.local.u8 	[%rd180+39], %rs401;
	st.local.u8 	[%rd180+38], %rs400;
	st.local.u8 	[%rd180+37], %rs399;
	st.local.u8 	[%rd180+36], %rs398;
	st.local.u8 	[%rd180+35], %rs397;
	st.local.u8 	[%rd180+34], %rs396;
	st.local.u8 	[%rd180+33], %rs395;
	st.local.u8 	[%rd180+32], %rs394;
	st.local.u8 	[%rd180+31], %rs393;
	st.local.u8 	[%rd180+30], %rs392;
	st.local.u8 	[%rd180+29], %rs391;
	st.local.u8 	[%rd180+28], %rs390;
	st.local.u8 	[%rd180+27], %rs389;
	st.local.u8 	[%rd180+26], %rs388;
	st.local.u8 	[%rd180+25], %rs387;
	st.local.u8 	[%rd180+24], %rs386;
	st.local.u8 	[%rd180+23], %rs385;
	st.local.u8 	[%rd180+22], %rs384;
	st.local.u8 	[%rd180+21], %rs383;
	st.local.u8 	[%rd180+20], %rs382;
	st.local.u8 	[%rd180+19], %rs381;
	st.local.u8 	[%rd180+18], %rs380;
	st.local.u8 	[%rd180+17], %rs379;
	st.local.u8 	[%rd180+16], %rs378;
	st.local.u8 	[%rd180+15], %rs377;
	st.local.u8 	[%rd180+14], %rs376;
	st.local.u8 	[%rd180+13], %rs375;
	st.local.u8 	[%rd180+12], %rs374;
	st.local.u8 	[%rd180+11], %rs373;
	st.local.u8 	[%rd180+10], %rs372;
	st.local.u8 	[%rd180+9], %rs371;
	st.local.u8 	[%rd180+8], %rs370;
	st.local.u8 	[%rd180+7], %rs369;
	st.local.u8 	[%rd180+6], %rs368;
	st.local.u8 	[%rd180+5], %rs367;
	st.local.u8 	[%rd180+4], %rs366;
	st.local.u8 	[%rd180+3], %rs365;
	st.local.u8 	[%rd180+2], %rs364;
	st.local.u8 	[%rd180+1], %rs363;
	mov.b16 	%rs355, 0;
	st.local.u8 	[%rd180+65], %rs355;
	mov.b64 	%rd1250, 0;
	mov.b32 	%r178, 0;
	mov.b16 	%rs427, 7;
	{ // callseq 10, 0
	.param .b64 param0;
	st.param.b64 	[param0], 64;
	.param .b64 retval0;
	call.uni (retval0), 
	malloc, 
	(
	param0
	);
	ld.param.b64 	%rd1173, [retval0];
	} // callseq 10
	add.u64 	%rd1174, %SP, 16;
	mov.u64 	%rd1178, $str$1;
$L__BB0_313:
	cvta.to.local.u64 	%rd183, %rd1174;
	and.b32  	%r47, %r178, 7;
	setp.ne.s32 	%p422, %r47, 0;
	setp.eq.s32 	%p423, %r178, 0;
	or.pred  	%p424, %p423, %p422;
	@%p424 bra 	$L__BB0_315;
	shr.u32 	%r156, %r178, 3;
	add.s32 	%r157, %r156, -1;
	mul.wide.u32 	%rd1176, %r157, 8;
	add.s64 	%rd1177, %rd1173, %rd1176;
	st.u64 	[%rd1177], %rd1250;
	st.local.u64 	[%rd183], %rd1250;
	cvta.global.u64 	%rd1179, %rd1178;
	{ // callseq 11, 0
	.param .b64 param0;
	st.param.b64 	[param0], %rd1179;
	.param .b64 param1;
	st.param.b64 	[param1], %rd1174;
	.param .b32 retval0;
	call.uni (retval0), 
	vprintf, 
	(
	param0, 
	param1
	);
	ld.param.b32 	%r158, [retval0];
	} // callseq 11
	mov.b64 	%rd1250, 0;
$L__BB0_315:
	cvt.u64.u32 	%rd1182, %r178;
	add.s64 	%rd1183, %rd180, %rd1182;
	ld.local.u8 	%rs204, [%rd1183];
	setp.eq.s32 	%p425, %r47, 7;
	mov.b64 	%rd1252, 1;
	@%p425 bra 	$L__BB0_319;
	and.b16  	%rs356, %rs427, 7;
	max.u16 	%rs357, %rs356, 1;
	cvt.u32.u16 	%r160, %rs357;
	neg.s32 	%r179, %r160;
	mov.b64 	%rd1251, 1;
$L__BB0_317:
	shl.b64 	%rd1251, %rd1251, 4;
	add.s32 	%r179, %r179, 1;
	setp.ne.s32 	%p426, %r179, 0;
	@%p426 bra 	$L__BB0_317;
	and.b64  	%rd1252, %rd1251, 4294967056;
$L__BB0_319:
	cvt.u64.u16 	%rd1185, %rs204;
	and.b64  	%rd1186, %rd1185, 255;
	setp.gt.u16 	%p427, %rs204, 64;
	selp.b64 	%rd1187, -55, -48, %p427;
	add.s64 	%rd1188, %rd1187, %rd1186;
	mad.lo.s64 	%rd1250, %rd1252, %rd1188, %rd1250;
	add.s32 	%r178, %r178, 1;
	add.s16 	%rs427, %rs427, 7;
	setp.ne.s32 	%p428, %r178, 64;
	@%p428 bra 	$L__BB0_313;
	add.u64 	%rd1189, %SP, 24;
	add.u64 	%rd1190, %SPL, 24;
	st.u64 	[%rd1173+56], %rd1250;
	st.local.u64 	[%rd183], %rd1250;
	cvta.global.u64 	%rd1192, %rd1178;
	{ // callseq 12, 0
	.param .b64 param0;
	st.param.b64 	[param0], %rd1192;
	.param .b64 param1;
	st.param.b64 	[param1], %rd1174;
	.param .b32 retval0;
	call.uni (retval0), 
	vprintf, 
	(
	param0, 
	param1
	);
	ld.param.b32 	%r161, [retval0];
	} // callseq 12
	st.local.u64 	[%rd1190], %rd1172;
	mov.u64 	%rd1195, $str$2;
	cvta.global.u64 	%rd1196, %rd1195;
	{ // callseq 13, 0
	.param .b64 param0;
	st.param.b64 	[param0], %rd1196;
	.param .b64 param1;
	st.param.b64 	[param1], %rd1189;
	.param .b32 retval0;
	call.uni (retval0), 
	vprintf, 
	(
	param0, 
	param1
	);
	ld.param.b32 	%r163, [retval0];
	} // callseq 13
	ret;

}


// ===== COMPILED SASS (sm_100) =====

	.target	sm_100

	.elftype	@"ET_EXEC"


//--------------------- .note.nv.tkinfo           --------------------------
	.section	.note.nv.tkinfo,"",@"SHT_NOTE"
	.sectionflags	@"SHF_NOTE_NV_TKINFO"
	.tkinfo
        /*0018*/ 	.word	0x00000002
        /*0030*/ 	.string	""
        /*0030*/ 	.string	"ptxas"
        /*0030*/ 	.string	"Cuda compilation tools, release 13.0, V13.0.88"
        /*0030*/ 	.string	"Build cuda_13.0.r13.0/compiler.36424714_0"
        /*0030*/ 	.string	"-arch sm_100 -m 64 "



//--------------------- .note.nv.cuinfo           --------------------------
	.section	.note.nv.cuinfo,"",@"SHT_NOTE"
	.sectionflags	@"SHF_NOTE_NV_CUINFO"
        /*0018*/ 	.short	0x0002
        /*001a*/ 	.short	0x0064
        /*001c*/ 	.short	0x0082
	.zero		2


//--------------------- .nv.info                  --------------------------
	.section	.nv.info,"",@"SHT_CUDA_INFO"
	.align	4


	//----- nvinfo : EIATTR_REGCOUNT
	.align		4
        /*0000*/ 	.byte	0x04, 0x2f
        /*0002*/ 	.short	(.L_4 - .L_3)
	.align		4
.L_3:
        /*0004*/ 	.word	index@(_Z8hash_256PhS_PmS0_mb)
        /*0008*/ 	.word	0x00000050


	//----- nvinfo : EIATTR_FRAME_SIZE
	.align		4
.L_4:
        /*000c*/ 	.byte	0x04, 0x11
        /*000e*/ 	.short	(.L_6 - .L_5)
	.align		4
.L_5:
        /*0010*/ 	.word	index@(_Z8hash_256PhS_PmS0_mb)
        /*0014*/ 	.word	0x00000220


	//----- nvinfo : EIATTR_MIN_STACK_SIZE
	.align		4
.L_6:
        /*0018*/ 	.byte	0x04, 0x12
        /*001a*/ 	.short	(.L_8 - .L_7)
	.align		4
.L_7:
        /*001c*/ 	.word	index@(_Z8hash_256PhS_PmS0_mb)
        /*0020*/ 	.word	0x00000220
.L_8:


//--------------------- .nv.compat                --------------------------
	.section	.nv.compat,"",@"SHT_CUDA_COMPAT_INFO"
	.align	4
        /*0000*/ 	.byte	0x02, 0x09, 0x00, 0x00, 0x02, 0x02, 0x01, 0x00, 0x02, 0x05, 0x05, 0x00, 0x03, 0x07, 0x01, 0x01
        /*0010*/ 	.byte	0x02, 0x03, 0x00, 0x00, 0x02, 0x06, 0x01, 0x00, 0x04, 0x0b, 0x08, 0x00, 0x09, 0x00, 0x00, 0x00
        /*0020*/ 	.byte	0x00, 0x00, 0x00, 0x00


//--------------------- .nv.info._Z8hash_256PhS_PmS0_mb --------------------------
	.section	.nv.info._Z8hash_256PhS_PmS0_mb,"",@"SHT_CUDA_INFO"
	.sectionflags	@""
	.align	4


	//----- nvinfo : EIATTR_CUDA_API_VERSION
	.align		4
        /*0000*/ 	.byte	0x04, 0x37
        /*0002*/ 	.short	(.L_10 - .L_9)
.L_9:
        /*0004*/ 	.word	0x00000082


	//----- nvinfo : EIATTR_KPARAM_INFO
	.align		4
.L_10:
        /*0008*/ 	.byte	0x04, 0x17
        /*000a*/ 	.short	(.L_12 - .L_11)
.L_11:
        /*000c*/ 	.word	0x00000000
        /*0010*/ 	.short	0x0005
        /*0012*/ 	.short	0x0028
        /*0014*/ 	.byte	0x00, 0xf0, 0x05, 0x00


	//----- nvinfo : EIATTR_KPARAM_INFO
	.align		4
.L_12:
        /*0018*/ 	.byte	0x04, 0x17
        /*001a*/ 	.short	(.L_14 - .L_13)
.L_13:
        /*001c*/ 	.word	0x00000000
        /*0020*/ 	.short	0x0004
        /*0022*/ 	.short	0x0020
        /*0024*/ 	.byte	0x00, 0xf0, 0x21, 0x00


	//----- nvinfo : EIATTR_KPARAM_INFO
	.align		4
.L_14:
        /*0028*/ 	.byte	0x04, 0x17
        /*002a*/ 	.short	(.L_16 - .L_15)
.L_15:
        /*002c*/ 	.word	0x00000000
        /*0030*/ 	.short	0x0003
        /*0032*/ 	.short	0x0018
        /*0034*/ 	.byte	0x00, 0xf5, 0x21, 0x00


	//----- nvinfo : EIATTR_KPARAM_INFO
	.align		4
.L_16:
        /*0038*/ 	.byte	0x04, 0x17
        /*003a*/ 	.short	(.L_18 - .L_17)
.L_17:
        /*003c*/ 	.word	0x00000000
        /*0040*/ 	.short	0x0002
        /*0042*/ 	.short	0x0010
        /*0044*/ 	.byte	0x00, 0xf5, 0x21, 0x00


	//----- nvinfo : EIATTR_KPARAM_INFO
	.align		4
.L_18:
        /*0048*/ 	.byte	0x04, 0x17
        /*004a*/ 	.short	(.L_20 - .L_19)
.L_19:
        /*004c*/ 	.word	0x00000000
        /*0050*/ 	.short	0x0001
        /*0052*/ 	.short	0x0008
        /*0054*/ 	.byte	0x00, 0xf5, 0x21, 0x00


	//----- nvinfo : EIATTR_KPARAM_INFO
	.align		4
.L_20:
        /*0058*/ 	.byte	0x04, 0x17
        /*005a*/ 	.short	(.L_22 - .L_21)
.L_21:
        /*005c*/ 	.word	0x00000000
        /*0060*/ 	.short	0x0000
        /*0062*/ 	.short	0x0000
        /*0064*/ 	.byte	0x00, 0xf5, 0x21, 0x00


	//----- nvinfo : EIATTR_SPARSE_MMA_MASK
	.align		4
.L_22:
        /*0068*/ 	.byte	0x03, 0x50
        /*006a*/ 	.short	0x0000


	//----- nvinfo : EIATTR_MAXREG_COUNT
	.align		4
        /*006c*/ 	.byte	0x03, 0x1b
        /*006e*/ 	.short	0x00ff


	//----- nvinfo : EIATTR_NUM_BARRIERS
	.align		4
        /*0070*/ 	.byte	0x02, 0x4c
        /*0072*/ 	.byte	0x01
	.zero		1


	//----- nvinfo : EIATTR_EXTERNS
	.align		4
        /*0074*/ 	.byte	0x04, 0x0f
        /*0076*/ 	.short	(.L_24 - .L_23)


	//   ....[0]....
	.align		4
.L_23:
        /*0078*/ 	.word	index@(vprintf)


	//   ....[1]....
	.align		4
        /*007c*/ 	.word	index@(malloc)


	//----- nvinfo : EIATTR_MERCURY_ISA_VERSION
	.align		4
.L_24:
        /*0080*/ 	.byte	0x03, 0x5f
        /*0082*/ 	.short	0x0101


	//----- nvinfo : EIATTR_VRC_CTA_INIT_COUNT
	.align		4
        /*0084*/ 	.byte	0x02, 0x4a
	.zero		1
	.zero		1


	//----- nvinfo : EIATTR_SYSCALL_OFFSETS
	.align		4
        /*0088*/ 	.byte	0x04, 0x46
        /*008a*/ 	.short	(.L_26 - .L_25)


	//   ....[0]....
.L_25:
        /*008c*/ 	.word	0x00000180


	//   ....[1]....
        /*0090*/ 	.word	0x00001ed0


	//   ....[2]....
        /*0094*/ 	.word	0x00002430


	//   ....[3]....
        /*0098*/ 	.word	0x00002bb0


	//   ....[4]....
        /*009c*/ 	.word	0x00003840


	//   ....[5]....
        /*00a0*/ 	.word	0x00005970


	//   ....[6]....
        /*00a4*/ 	.word	0x00005ee0


	//   ....[7]....
        /*00a8*/ 	.word	0x00006660


	//   ....[8]....
        /*00ac*/ 	.word	0x00007240


	//   ....[9]....
        /*00b0*/ 	.word	0x00009720


	//   ....[10]....
        /*00b4*/ 	.word	0x0000a080


	//   ....[11]....
        /*00b8*/ 	.word	0x0000a200


	//   ....[12]....
        /*00bc*/ 	.word	0x0000a6a0


	//   ....[13]....
        /*00c0*/ 	.word	0x0000a730


	//----- nvinfo : EIATTR_EXIT_INSTR_OFFSETS
	.align		4
.L_26:
        /*00c4*/ 	.byte	0x04, 0x1c
        /*00c6*/ 	.short	(.L_28 - .L_27)


	//   ....[0]....
.L_27:
        /*00c8*/ 	.word	0x0000a740


	//----- nvinfo : EIATTR_CRS_STACK_SIZE
	.align		4
.L_28:
        /*00cc*/ 	.byte	0x04, 0x1e
        /*00ce*/ 	.short	(.L_30 - .L_29)
.L_29:
        /*00d0*/ 	.word	0x00000000


	//----- nvinfo : EIATTR_CBANK_PARAM_SIZE
	.align		4
.L_30:
        /*00d4*/ 	.byte	0x03, 0x19
        /*00d6*/ 	.short	0x0029


	//----- nvinfo : EIATTR_PARAM_CBANK
	.align		4
        /*00d8*/ 	.byte	0x04, 0x0a
        /*00da*/ 	.short	(.L_32 - .L_31)
	.align		4
.L_31:
        /*00dc*/ 	.word	index@(.nv.constant0._Z8hash_256PhS_PmS0_mb)
        /*00e0*/ 	.short	0x0380
        /*00e2*/ 	.short	0x0029


	//----- nvinfo : EIATTR_SW_WAR
	.align		4
.L_32:
        /*00e4*/ 	.byte	0x04, 0x36
        /*00e6*/ 	.short	(.L_34 - .L_33)
.L_33:
        /*00e8*/ 	.word	0x00000008
.L_34:


//--------------------- .nv.callgraph             --------------------------
	.section	.nv.callgraph,"",@"SHT_CUDA_CALLGRAPH"
	.align	4
	.sectionentsize	8
	.align		4
        /*0000*/ 	.word	0x00000000
	.align		4
        /*0004*/ 	.word	0xffffffff
	.align		4
        /*0008*/ 	.word	index@(_Z8hash_256PhS_PmS0_mb)
	.align		4
        /*000c*/ 	.word	index@(vprintf)
	.align		4
        /*0010*/ 	.word	index@(_Z8hash_256PhS_PmS0_mb)
	.align		4
        /*0014*/ 	.word	index@(malloc)
	.align		4
        /*0018*/ 	.word	0x00000000
	.align		4
        /*001c*/ 	.word	0xfffffffe
	.align		4
        /*0020*/ 	.word	0x00000000
	.align		4
        /*0024*/ 	.word	0xfffffffd
	.align		4
        /*0028*/ 	.word	0x00000000
	.align		4
        /*002c*/ 	.word	0xfffffffc


//--------------------- .nv.constant4             --------------------------
	.section	.nv.constant4,"a",@progbits
	.align	8
	.align		8
.nv.constant4:
        /*0000*/ 	.dword	vprintf
	.align		8
        /*0008*/ 	.dword	malloc
	.align		8
        /*0010*/ 	.dword	$str
	.align		8
        /*0018*/ 	.dword	$str$1
	.align		8
        /*0020*/ 	.dword	$str$2


//--------------------- .text._Z8hash_256PhS_PmS0_mb --------------------------
	.section	.text._Z8hash_256PhS_PmS0_mb,"ax",@progbits
	.align	128
        .global         _Z8hash_256PhS_PmS0_mb
        .type           _Z8hash_256PhS_PmS0_mb,@function
        .size           _Z8hash_256PhS_PmS0_mb,(.L_x_98 - _Z8hash_256PhS_PmS0_mb)
        .other          _Z8hash_256PhS_PmS0_mb,@"STO_CUDA_ENTRY STV_DEFAULT"
_Z8hash_256PhS_PmS0_mb:
.text._Z8hash_256PhS_PmS0_mb:
[----:B------:R-:W0:Y:S01]  /*0000*/  LDC R1, c[0x0][0x37c] ;  /* 0x0000df00ff017b82 */ /* 0x000e220000000800 */
[----:B------:R-:W1:Y:S07]  /*0010*/  S2R R5, SR_TID.X ;  /* 0x0000000000057919 */ /* 0x000e6e0000002100 */
[----:B------:R-:W-:Y:S01]  /*0020*/  S2UR UR5, SR_CTAID.Y ;  /* 0x00000000000579c3 */ /* 0x000fe20000002600 */
[----:B------:R-:W2:Y:S01]  /*0030*/  LDCU UR8, c[0x0][0x2fc] ;  /* 0x00005f80ff0877ac */ /* 0x000ea20008000800 */
[----:B------:R-:W-:-:S06]  /*0040*/  MOV R0, 0x8 ;  /* 0x0000000800007802 */ /* 0x000fcc0000000f00 */
[----:B------:R-:W-:Y:S01]  /*0050*/  BAR.SYNC.DEFER_BLOCKING 0x0 ;  /* 0x0000000000007b1d */ /* 0x000fe20000010000 */
[----:B0-----:R-:W-:-:S07]  /*0060*/  VIADD R1, R1, 0xfffffde0 ;  /* 0xfffffde001017836 */ /* 0x001fce0000000000 */
[----:B------:R-:W0:Y:S01]  /*0070*/  S2UR UR6, SR_CTAID.X ;  /* 0x00000000000679c3 */ /* 0x000e220000002500 */
[----:B------:R-:W0:Y:S01]  /*0080*/  LDCU UR4, c[0x0][0x370] ;  /* 0x00006e00ff0477ac */ /* 0x000e220008000800 */
[----:B------:R-:W3:Y:S06]  /*0090*/  LDCU.64 UR10, c[0x0][0x3a0] ;  /* 0x00007400ff0a77ac */ /* 0x000eec0008000a00 */
[----:B------:R-:W1:Y:S01]  /*00a0*/  LDC R4, c[0x0][0x360] ;  /* 0x0000d800ff047b82 */ /* 0x000e620000000800 */
[----:B------:R-:W4:Y:S01]  /*00b0*/  LDCU UR7, c[0x0][0x2f8] ;  /* 0x00005f00ff0777ac */ /* 0x000f220008000800 */
[----:B------:R-:W1:Y:S06]  /*00c0*/  LDCU.64 UR36, c[0x0][0x358] ;  /* 0x00006b00ff2477ac */ /* 0x000e6c0008000a00 */
[----:B------:R0:W3:Y:S01]  /*00d0*/  LDC.64 R2, c[0x4][R0] ;  /* 0x0100000000027b82 */ /* 0x0000e20000000a00 */
[----:B------:R-:W1:Y:S01]  /*00e0*/  LDCU.64 UR38, c[0x0][0x380] ;  /* 0x00007000ff2677ac */ /* 0x000e620008000a00 */
[----:B0-----:R-:W-:Y:S01]  /*00f0*/  UIMAD UR4, UR4, UR5, UR6 ;  /* 0x00000005040472a4 */ /* 0x001fe2000f8e0206 */
[----:B----4-:R-:W-:-:S05]  /*0100*/  IADD3 R22, P0, PT, R1, UR7, RZ ;  /* 0x0000000701167c10 */ /* 0x010fca000ff1e0ff */
[----:B-1----:R-:W-:Y:S02]  /*0110*/  IMAD R4, R4, UR4, R5 ;  /* 0x0000000404047c24 */ /* 0x002fe4000f8e0205 */
[----:B------:R-:W-:Y:S02]  /*0120*/  IMAD.MOV.U32 R5, RZ, RZ, RZ ;  /* 0x000000ffff057224 */ /* 0x000fe400078e00ff */
[----:B--2---:R-:W-:Y:S01]  /*0130*/  IMAD.X R23, RZ, RZ, UR8, P0 ;  /* 0x00000008ff177e24 */ /* 0x004fe200080e06ff */
[----:B---3--:R-:W-:-:S04]  /*0140*/  IADD3 R18, P1, PT, R4, UR10, RZ ;  /* 0x0000000a04127c10 */ /* 0x008fc8000ff3e0ff */
[----:B------:R-:W-:Y:S01]  /*0150*/  LEA.HI.X.SX32 R19, R4, UR11, 0x1, P1 ;  /* 0x0000000b04137c11 */ /* 0x000fe200088f0eff */
[----:B------:R-:W-:-:S08]  /*0160*/  IMAD.MOV.U32 R4, RZ, RZ, 0x40 ;  /* 0x00000040ff047424 */ /* 0x000fd000078e00ff */
[----:B------:R-:W-:-:S07]  /*0170*/  LEPC R20, `(.L_x_0) ;  /* 0x000000001014794e */ /* 0x000fce0000000000 */
[----:B------:R-:W-:Y:S05]  /*0180*/  CALL.ABS.NOINC R2 ;  /* 0x0000000002007343 */ /* 0x000fea0003c00000 */
.L_x_0:
[----:B------:R-:W0:Y:S02]  /*0190*/  LDC.64 R26, c[0x0][0x380] ;  /* 0x0000e000ff1a7b82 */ /* 0x000e240000000a00 */
[----:B0-----:R-:W2:Y:S04]  /*01a0*/  LDG.E.U8 R20, desc[UR36][R26.64+0x96] ;  /* 0x000096241a147981 */ /* 0x001ea8000c1e1100 */
[----:B------:R-:W3:Y:S04]  /*01b0*/  LDG.E.U8 R24, desc[UR36][R26.64+0x97] ;  /* 0x000097241a187981 */ /* 0x000ee8000c1e1100 */
[----:B------:R-:W4:Y:S04]  /*01c0*/  LDG.E.U8 R6, desc[UR36][R26.64+0x90] ;  /* 0x000090241a067981 */ /* 0x000f28000c1e1100 */
[----:B------:R-:W5:Y:S04]  /*01d0*/  LDG.E.U8 R8, desc[UR36][R26.64+0x91] ;  /* 0x000091241a087981 */ /* 0x000f68000c1e1100 */
[----:B------:R-:W5:Y:S04]  /*01e0*/  LDG.E.U8 R10, desc[UR36][R26.64+0x92] ;  /* 0x000092241a0a7981 */ /* 0x000f68000c1e1100 */
[----:B------:R-:W5:Y:S04]  /*01f0*/  LDG.E.U8 R12, desc[UR36][R26.64+0x93] ;  /* 0x000093241a0c7981 */ /* 0x000f68000c1e1100 */
[----:B------:R-:W5:Y:S04]  /*0200*/  LDG.E.U8 R14, desc[UR36][R26.64+0x94] ;  /* 0x000094241a0e7981 */ /* 0x000f68000c1e1100 */
[----:B------:R-:W5:Y:S01]  /*0210*/  LDG.E.U8 R16, desc[UR36][R26.64+0x95] ;  /* 0x000095241a107981 */ /* 0x000f62000c1e1100 */
[C---:B--2---:R-:W-:Y:S01]  /*0220*/  ISETP.GT.U32.AND P0, PT, R20.reuse, 0x40, PT ;  /* 0x000000401400780c */ /* 0x044fe20003f04070 */
[----:B------:R-:W-:-:S02]  /*0230*/  VIADD R0, R20, 0xffffffc9 ;  /* 0xffffffc914007836 */ /* 0x000fc40000000000 */
[----:B------:R-:W-:Y:S01]  /*0240*/  STL.U8 [R1+0x6], R20 ;  /* 0x0000061401007387 */ /* 0x000fe20000100000 */
[C---:B---3--:R-:W-:Y:S01]  /*0250*/  ISETP.GT.U32.AND P1, PT, R24.reuse, 0x40, PT ;  /* 0x000000401800780c */ /* 0x048fe20003f24070 */
[----:B------:R-:W-:Y:S02]  /*0260*/  VIADD R3, R24, 0xffffffc9 ;  /* 0xffffffc918037836 */ /* 0x000fe40000000000 */
[----:B------:R-:W-:Y:S04]  /*0270*/  STL.U8 [R1+0x7], R24 ;  /* 0x0000071801007387 */ /* 0x000fe80000100000 */
[----:B----4-:R0:W-:Y:S02]  /*0280*/  STL.U8 [R1], R6 ;  /* 0x0000000601007387 */ /* 0x0101e40000100000 */
[----:B------:R-:W-:-:S02]  /*0290*/  @!P0 VIADD R0, R20, 0xffffffd0 ;  /* 0xffffffd014008836 */ /* 0x000fc40000000000 */
[----:B-----5:R1:W-:Y:S02]  /*02a0*/  STL.U8 [R1+0x1], R8 ;  /* 0x0000010801007387 */ /* 0x0203e40000100000 */
[----:B------:R-:W-:Y:S02]  /*02b0*/  @!P1 VIADD R3, R24, 0xffffffd0 ;  /* 0xffffffd018039836 */ /* 0x000fe40000000000 */
[----:B------:R2:W-:Y:S02]  /*02c0*/  STL.U8 [R1+0x2], R10 ;  /* 0x0000020a01007387 */ /* 0x0005e40000100000 */
[----:B------:R-:W-:Y:S02]  /*02d0*/  IMAD R0, R0, 0x10, R3 ;  /* 0x0000001000007824 */ /* 0x000fe400078e0203 */
[----:B------:R-:W-:Y:S01]  /*02e0*/  STL.U8 [R1+0x3], R12 ;  /* 0x0000030c01007387 */ /* 0x000fe20000100000 */
[----:B------:R-:W-:Y:S02]  /*02f0*/  IMAD.MOV.U32 R3, RZ, RZ, 0x30 ;  /* 0x00000030ff037424 */ /* 0x000fe400078e00ff */
[----:B------:R-:W-:Y:S01]  /*0300*/  IMAD.SHL.U32 R0, R0, 0x2, RZ ;  /* 0x0000000200007824 */ /* 0x000fe200078e00ff */
[----:B------:R-:W-:Y:S04]  /*0310*/  STL.U8 [R1+0x4], R14 ;  /* 0x0000040e01007387 */ /* 0x000fe80000100000 */
[C---:B------:R-:W-:Y:S01]  /*0320*/  IADD3 R7, PT, PT, -R0.reuse, 0x4c, RZ ;  /* 0x0000004c00077810 */ /* 0x040fe20007ffe1ff */
[----:B------:R-:W-:Y:S01]  /*0330*/  STL.U8 [R1+0x5], R16 ;  /* 0x0000051001007387 */ /* 0x000fe20000100000 */
[----:B------:R-:W-:-:S02]  /*0340*/  IADD3 R2, PT, PT, -R0, 0x45, RZ ;  /* 0x0000004500027810 */ /* 0x000fc40007ffe1ff */
[----:B------:R-:W-:Y:S01]  /*0350*/  ISETP.GT.U32.AND P0, PT, R7, 0x3, PT ;  /* 0x000000030700780c */ /* 0x000fe20003f04070 */
[----:B------:R-:W-:Y:S01]  /*0360*/  STL.U8 [R1+0x20], R3 ;  /* 0x0000200301007387 */ /* 0x000fe20000100000 */
[----:B------:R-:W-:Y:S02]  /*0370*/  ISETP.NE.AND P1, PT, R0, 0x44, PT ;  /* 0x000000440000780c */ /* 0x000fe40003f25270 */
[----:B------:R-:W-:Y:S01]  /*0380*/  ISETP.LT.U32.AND P0, PT, R2, 0x3, P0 ;  /* 0x000000030200780c */ /* 0x000fe20000701070 */
[----:B------:R-:W-:Y:S10]  /*0390*/  STL.U8 [R1+0x21], R3 ;  /* 0x0000210301007387 */ /* 0x000ff40000100000 */
[----:B------:R-:W-:Y:S02]  /*03a0*/  @P1 STL.U8 [R1+0x22], R3 ;  /* 0x0000220301001387 */ /* 0x000fe40000100000 */
[----:B------:R-:W-:-:S02]  /*03b0*/  @P0 IADD3 R9, PT, PT, R1, 0x48, -R0 ;  /* 0x0000004801090810 */ /* 0x000fc40007ffe800 */
[----:B------:R-:W-:Y:S04]  /*03c0*/  @!P1 STL.U8 [R1+0x22], R16 ;  /* 0x0000221001009387 */ /* 0x000fe80000100000 */
[----:B------:R-:W-:Y:S04]  /*03d0*/  @!P0 STL.U8 [R1+0x23], R3 ;  /* 0x0000230301008387 */ /* 0x000fe80000100000 */
[----:B0-----:R-:W3:Y:S01]  /*03e0*/  @P0 LDL.U8 R6, [R9] ;  /* 0x0000000009060983 */ /* 0x001ee20000100000 */
[----:B------:R-:W-:Y:S02]  /*03f0*/  ISETP.GT.U32.AND P1, PT, R7, 0x4, PT ;  /* 0x000000040700780c */ /* 0x000fe40003f24070 */
[----:B------:R-:W-:-:S02]  /*0400*/  IADD3 R11, PT, PT, R1, 0x47, -R0 ;  /* 0x00000047010b7810 */ /* 0x000fc40007ffe800 */
[----:B------:R-:W-:-:S13]  /*0410*/  ISETP.LT.U32.AND P1, PT, R2, 0x4, P1 ;  /* 0x000000040200780c */ /* 0x000fda0000f21070 */
[----:B------:R-:W-:Y:S04]  /*0420*/  @!P1 STL.U8 [R1+0x24], R3 ;  /* 0x0000240301009387 */ /* 0x000fe80000100000 */
[----:B---3--:R0:W-:Y:S04]  /*0430*/  @P0 STL.U8 [R1+0x23], R6 ;  /* 0x0000230601000387 */ /* 0x0081e80000100000 */
[----:B-1----:R-:W3:Y:S01]  /*0440*/  @P1 LDL.U8 R8, [R11] ;  /* 0x000000000b081983 */ /* 0x002ee20000100000 */
[----:B------:R-:W-:-:S04]  /*0450*/  ISETP.GT.U32.AND P0, PT, R7, 0x5, PT ;  /* 0x000000050700780c */ /* 0x000fc80003f04070 */
[----:B------:R-:W-:-:S13]  /*0460*/  ISETP.LT.U32.AND P0, PT, R2, 0x5, P0 ;  /* 0x000000050200780c */ /* 0x000fda0000701070 */
[----:B------:R-:W-:Y:S04]  /*0470*/  @!P0 STL.U8 [R1+0x25], R3 ;  /* 0x0000250301008387 */ /* 0x000fe80000100000 */
[----:B---3--:R1:W-:Y:S04]  /*0480*/  @P1 STL.U8 [R1+0x24], R8 ;  /* 0x0000240801001387 */ /* 0x0083e80000100000 */
[----:B--2---:R-:W2:Y:S01]  /*0490*/  @P0 LDL.U8 R10, [R11+-0x1] ;  /* 0xffffff000b0a0983 */ /* 0x004ea20000100000 */
[----:B------:R-:W-:Y:S01]  /*04a0*/  ISETP.GT.U32.AND P1, PT, R7, 0x6, PT ;  /* 0x000000060700780c */ /* 0x000fe20003f24070 */
[----:B------:R-:W-:-:S03]  /*04b0*/  IMAD.IADD R9, R1, 0x1, R2 ;  /* 0x0000000101097824 */ /* 0x000fc600078e0202 */
[----:B------:R-:W-:-:S13]  /*04c0*/  ISETP.LT.U32.AND P1, PT, R2, 0x6, P1 ;  /* 0x000000060200780c */ /* 0x000fda0000f21070 */
[----:B------:R-:W-:Y:S04]  /*04d0*/  @!P1 STL.U8 [R1+0x26], R3 ;  /* 0x0000260301009387 */ /* 0x000fe80000100000 */
[----:B--2---:R2:W-:Y:S04]  /*04e0*/  @P0 STL.U8 [R1+0x25], R10 ;  /* 0x0000250a01000387 */ /* 0x0045e80000100000 */
[----:B0-----:R-:W3:Y:S01]  /*04f0*/  @P1 LDL.U8 R6, [R9] ;  /* 0x0000000009061983 */ /* 0x001ee20000100000 */
[----:B------:R-:W-:-:S04]  /*0500*/  ISETP.GT.U32.AND P0, PT, R7, 0x7, PT ;  /* 0x000000070700780c */ /* 0x000fc80003f04070 */
[----:B------:R-:W-:-:S13]  /*0510*/  ISETP.LT.U32.AND P0, PT, R2, 0x7, P0 ;  /* 0x000000070200780c */ /* 0x000fda0000701070 */
[----:B------:R-:W-:Y:S04]  /*0520*/  @!P0 STL.U8 [R1+0x27], R3 ;  /* 0x0000270301008387 */ /* 0x000fe80000100000 */
[----:B---3--:R0:W-:Y:S04]  /*0530*/  @P1 STL.U8 [R1+0x26], R6 ;  /* 0x0000260601001387 */ /* 0x0081e80000100000 */
[----:B-1----:R-:W3:Y:S01]  /*0540*/  @P0 LDL.U8 R8, [R9+-0x1] ;  /* 0xffffff0009080983 */ /* 0x002ee20000100000 */
[----:B------:R-:W-:Y:S02]  /*0550*/  ISETP.GT.U32.AND P1, PT, R7, 0x8, PT ;  /* 0x000000080700780c */ /* 0x000fe40003f24070 */
[----:B------:R-:W-:-:S02]  /*0560*/  IADD3 R11, PT, PT, R1, 0x43, -R0 ;  /* 0x00000043010b7810 */ /* 0x000fc40007ffe800 */
[----:B------:R-:W-:-:S13]  /*0570*/  ISETP.LT.U32.AND P1, PT, R2, 0x8, P1 ;  /* 0x000000080200780c */ /* 0x000fda0000f21070 */
[----:B------:R-:W-:Y:S04]  /*0580*/  @!P1 STL.U8 [R1+0x28], R3 ;  /* 0x0000280301009387 */ /* 0x000fe80000100000 */
[----:B---3--:R1:W-:Y:S04]  /*0590*/  @P0 STL.U8 [R1+0x27], R8 ;  /* 0x0000270801000387 */ /* 0x0083e80000100000 */
[----:B--2---:R-:W2:Y:S01]  /*05a0*/  @P1 LDL.U8 R10, [R11] ;  /* 0x000000000b0a1983 */ /* 0x004ea20000100000 */
[----:B------:R-:W-:-:S04]  /*05b0*/  ISETP.GT.U32.AND P0, PT, R7, 0x9, PT ;  /* 0x000000090700780c */ /* 0x000fc80003f04070 */
[----:B------:R-:W-:-:S13]  /*05c0*/  ISETP.LT.U32.AND P0, PT, R2, 0x9, P0 ;  /* 0x000000090200780c */ /* 0x000fda0000701070 */
[----:B------:R-:W-:Y:S04]  /*05d0*/  @!P0 STL.U8 [R1+0x29], R3 ;  /* 0x0000290301008387 */ /* 0x000fe80000100000 */
[----:B--2---:R2:W-:Y:S04]  /*05e0*/  @P1 STL.U8 [R1+0x28], R10 ;  /* 0x0000280a01001387 */ /* 0x0045e80000100000 */
[----:B0-----:R-:W3:Y:S01]  /*05f0*/  @P0 LDL.U8 R6, [R11+-0x1] ;  /* 0xffffff000b060983 */ /* 0x001ee20000100000 */
        /* <DEDUP_REMOVED lines=11> */
[----:B------:R-:W-:Y:S02]  /*06b0*/  ISETP.GT.U32.AND P1, PT, R7, 0xc, PT ;  /* 0x0000000c0700780c */ /* 0x000fe40003f24070 */
[----:B------:R-:W-:-:S02]  /*06c0*/  IADD3 R11, PT, PT, R1, 0x3f, -R0 ;  /* 0x0000003f010b7810 */ /* 0x000fc40007ffe800 */
        /* <DEDUP_REMOVED lines=282> */
[----:B--2---:R-:W-:Y:S04]  /*1870*/  @P1 STL.U8 [R1+0x5e], R10 ;  /* 0x00005e0a01001387 */ /* 0x004fe80000100000 */
[----:B0-----:R-:W2:Y:S01]  /*1880*/  @P0 LDL.U8 R6, [R9+-0x1] ;  /* 0xffffff0009060983 */ /* 0x001ea20000100000 */
[----:B------:R-:W-:-:S04]  /*1890*/  ISETP.GT.U32.AND P1, PT, R7, 0x40, PT ;  /* 0x000000400700780c */ /* 0x000fc80003f24070 */
[----:B------:R-:W-:-:S13]  /*18a0*/  ISETP.LT.U32.AND P1, PT, R2, 0x40, P1 ;  /* 0x000000400200780c */ /* 0x000fda0000f21070 */
[----:B------:R-:W-:Y:S01]  /*18b0*/  @P1 IADD3 R0, PT, PT, R1, 0xb, -R0 ;  /* 0x0000000b01001810 */ /* 0x000fe20007ffe800 */
[----:B------:R-:W-:Y:S01]  /*18c0*/  @!P1 STL.U8 [R1+0x60], R3 ;  /* 0x0000600301009387 */ /* 0x000fe20000100000 */
[----:B------:R-:W0:Y:S03]  /*18d0*/  S2UR UR5, SR_CgaCtaId ;  /* 0x00000000000579c3 */ /* 0x000e260000008800 */
[----:B--2---:R2:W-:Y:S04]  /*18e0*/  @P0 STL.U8 [R1+0x5f], R6 ;  /* 0x00005f0601000387 */ /* 0x0045e80000100000 */
[----:B------:R-:W3:Y:S01]  /*18f0*/  @P1 LDL.U8 R0, [R0] ;  /* 0x0000000000001983 */ /* 0x000ee20000100000 */
[----:B------:R-:W-:Y:S01]  /*1900*/  UMOV UR4, 0x400 ;  /* 0x0000040000047882 */ /* 0x000fe20000000000 */
[----:B-1----:R-:W-:Y:S01]  /*1910*/  IMAD.MOV.U32 R8, RZ, RZ, 0x7 ;  /* 0x00000007ff087424 */ /* 0x002fe200078e00ff */
[----:B0-----:R-:W-:Y:S01]  /*1920*/  ULEA UR4, UR5, UR4, 0x18 ;  /* 0x0000000405047291 */ /* 0x001fe2000f8ec0ff */
[----:B------:R-:W-:Y:S01]  /*1930*/  BSSY.RECONVERGENT B0, `(.L_x_1) ;  /* 0x0000045000007945 */ /* 0x000fe20003800200 */
[----:B------:R-:W-:Y:S01]  /*1940*/  IMAD.MOV.U32 R2, RZ, RZ, RZ ;  /* 0x000000ffff027224 */ /* 0x000fe200078e00ff */
[----:B--2---:R-:W-:-:S02]  /*1950*/  CS2R R6, SRZ ;  /* 0x0000000000067805 */ /* 0x004fc4000001ff00 */
[----:B------:R-:W-:-:S04]  /*1960*/  PRMT R3, R8, 0x7610, R3 ;  /* 0x0000761008037816 */ /* 0x000fc80000000003 */
[----:B------:R0:W-:Y:S04]  /*1970*/  STS.64 [UR4], R4 ;  /* 0x00000004ff007988 */ /* 0x0001e80008000a04 */
[----:B---3--:R0:W-:Y:S02]  /*1980*/  @P1 STL.U8 [R1+0x60], R0 ;  /* 0x0000600001001387 */ /* 0x0081e40000100000 */
.L_x_8:
[----:B------:R-:W-:-:S04]  /*1990*/  LOP3.LUT P0, R11, R2, 0x7, RZ, 0xc0, !PT ;  /* 0x00000007020b7812 */ /* 0x000fc8000780c0ff */
[----:B------:R-:W-:-:S13]  /*19a0*/  ISETP.EQ.OR P0, PT, R2, RZ, P0 ;  /* 0x000000ff0200720c */ /* 0x000fda0000702670 */
[----:B0-----:R-:W0:Y:S01]  /*19b0*/  @!P0 S2R R5, SR_CgaCtaId ;  /* 0x0000000000058919 */ /* 0x001e220000008800 */
[----:B------:R-:W-:Y:S02]  /*19c0*/  @!P0 MOV R0, 0x400 ;  /* 0x0000040000008802 */ /* 0x000fe40000000f00 */
[----:B------:R-:W-:Y:S02]  /*19d0*/  @!P0 LEA.HI R9, R2, 0xffffffff, RZ, 0x1d ;  /* 0xffffffff02098811 */ /* 0x000fe400078fe8ff */
[----:B0-----:R-:W-:Y:S01]  /*19e0*/  @!P0 LEA R10, R5, R0, 0x18 ;  /* 0x00000000050a8211 */ /* 0x001fe200078ec0ff */
[----:B------:R-:W-:-:S04]  /*19f0*/  IMAD.IADD R0, R1, 0x1, R2 ;  /* 0x0000000101007824 */ /* 0x000fc800078e0202 */
[----:B------:R-:W0:Y:S02]  /*1a00*/  @!P0 LDS.64 R4, [R10] ;  /* 0x000000000a048984 */ /* 0x000e240000000a00 */
[----:B0-----:R-:W-:-:S05]  /*1a10*/  @!P0 IMAD.WIDE.U32 R4, R9, 0x8, R4 ;  /* 0x0000000809048825 */ /* 0x001fca00078e0004 */
[----:B------:R0:W-:Y:S04]  /*1a20*/  @!P0 ST.E.64 desc[UR36][R4.64], R6 ;  /* 0x0000000604008985 */ /* 0x0001e8000c101b24 */
[----:B------:R1:W5:Y:S01]  /*1a30*/  LDL.U8 R8, [R0+0x20] ;  /* 0x0000200000087983 */ /* 0x0003620000100000 */
[----:B------:R-:W-:Y:S01]  /*1a40*/  ISETP.NE.AND P1, PT, R11, 0x7, PT ;  /* 0x000000070b00780c */ /* 0x000fe20003f25270 */
[----:B------:R-:W-:Y:S01]  /*1a50*/  BSSY.RECONVERGENT B1, `(.L_x_2) ;  /* 0x0000026000017945 */ /* 0x000fe20003800200 */
[----:B------:R-:W-:Y:S01]  /*1a60*/  IMAD.MOV.U32 R9, RZ, RZ, 0x1 ;  /* 0x00000001ff097424 */ /* 0x000fe200078e00ff */
[----:B0-----:R-:W-:-:S10]  /*1a70*/  @!P0 CS2R R6, SRZ ;  /* 0x0000000000068805 */ /* 0x001fd4000001ff00 */
[----:B-1----:R-:W-:Y:S05]  /*1a80*/  @!P1 BRA `(.L_x_3) ;  /* 0x0000000000889947 */ /* 0x002fea0003800000 */
[----:B------:R-:W-:Y:S01]  /*1a90*/  LOP3.LUT R0, R3, 0x7, RZ, 0xc0, !PT ;  /* 0x0000000703007812 */ /* 0x000fe200078ec0ff */
[----:B------:R-:W-:-:S03]  /*1aa0*/  IMAD.MOV.U32 R9, RZ, RZ, 0x1 ;  /* 0x00000001ff097424 */ /* 0x000fc600078e00ff */
[----:B------:R-:W-:-:S04]  /*1ab0*/  VIMNMX.U16x2 R0, PT, PT, R0, 0x10001, !PT ;  /* 0x0001000100007848 */ /* 0x000fc80007fe0200 */
[----:B------:R-:W-:Y:S01]  /*1ac0*/  LOP3.LUT R5, R0, 0xffff, RZ, 0xc0, !PT ;  /* 0x0000ffff00057812 */ /* 0x000fe200078ec0ff */
[----:B------:R-:W-:-:S03]  /*1ad0*/  IMAD.MOV.U32 R0, RZ, RZ, RZ ;  /* 0x000000ffff007224 */ /* 0x000fc600078e00ff */
[----:B------:R-:W-:-:S13]  /*1ae0*/  ISETP.GT.AND P0, PT, R5, RZ, PT ;  /* 0x000000ff0500720c */ /* 0x000fda0003f04270 */
[----:B------:R-:W-:Y:S05]  /*1af0*/  @!P0 BRA `(.L_x_4) ;  /* 0x00000000005c8947 */ /* 0x000fea0003800000 */
[----:B------:R-:W-:Y:S01]  /*1b00*/  IMAD.IADD R4, R5, 0x1, -R0 ;  /* 0x0000000105047824 */ /* 0x000fe200078e0a00 */
[----:B------:R-:W-:Y:S01]  /*1b10*/  BSSY.RECONVERGENT B2, `(.L_x_5) ;  /* 0x000000d000027945 */ /* 0x000fe20003800200 */
[----:B------:R-:W-:-:S03]  /*1b20*/  PLOP3.LUT P0, PT, PT, PT, PT, 0x80, 0x8 ;  /* 0x000000000008781c */ /* 0x000fc60003f0f070 */
[----:B------:R-:W-:-:S13]  /*1b30*/  ISETP.GT.AND P1, PT, R4, 0x3, PT ;  /* 0x000000030400780c */ /* 0x000fda0003f24270 */
[----:B------:R-:W-:Y:S05]  /*1b40*/  @!P1 BRA `(.L_x_6) ;  /* 0x0000000000249947 */ /* 0x000fea0003800000 */
[----:B------:R-:W-:Y:S01]  /*1b50*/  PLOP3.LUT P0, PT, PT, PT, PT, 0x8, 0x80 ;  /* 0x000000000080781c */ /* 0x000fe20003f0e170 */
[----:B------:R-:W-:-:S12]  /*1b60*/  VIADD R11, R5, 0xfffffffd ;  /* 0xfffffffd050b7836 */ /* 0x000fd80000000000 */
.L_x_7:
[----:B------:R-:W-:Y:S02]  /*1b70*/  VIADD R0, R0, 0x4 ;  /* 0x0000000400007836 */ /* 0x000fe40000000000 */
[----:B------:R-:W-:-:S03]  /*1b80*/  IMAD.SHL.U32 R4, R9, 0x10, RZ ;  /* 0x0000001009047824 */ /* 0x000fc600078e00ff */
[----:B------:R-:W-:Y:S01]  /*1b90*/  ISETP.GE.AND P1, PT, R0, R11, PT ;  /* 0x0000000b0000720c */ /* 0x000fe20003f26270 */
[----:B------:R-:W-:-:S04]  /*1ba0*/  IMAD.SHL.U32 R4, R4, 0x10, RZ ;  /* 0x0000001004047824 */ /* 0x000fc800078e00ff */
[----:B------:R-:W-:-:S04]  /*1bb0*/  IMAD.SHL.U32 R4, R4, 0x10, RZ ;  /* 0x0000001004047824 */ /* 0x000fc800078e00ff */
[----:B------:R-:W-:-:S04]  /*1bc0*/  IMAD.SHL.U32 R9, R4, 0x10, RZ ;  /* 0x0000001004097824 */ /* 0x000fc800078e00ff */
[----:B------:R-:W-:Y:S05]  /*1bd0*/  @!P1 BRA `(.L_x_7) ;  /* 0xfffffffc00e49947 */ /* 0x000fea000383ffff */
.L_x_6:
[----:B------:R-:W-:Y:S05]  /*1be0*/  BSYNC.RECONVERGENT B2 ;  /* 0x0000000000027941 */ /* 0x000fea0003800200 */
.L_x_5:
[----:B------:R-:W-:-:S05]  /*1bf0*/  IMAD.IADD R4, R5, 0x1, -R0 ;  /* 0x0000000105047824 */ /* 0x000fca00078e0a00 */
[----:B------:R-:W-:-:S13]  /*1c00*/  ISETP.GT.AND P1, PT, R4, 0x1, PT ;  /* 0x000000010400780c */ /* 0x000fda0003f24270 */
[----:B------:R-:W-:Y:S01]  /*1c10*/  @P1 VIADD R0, R0, 0x2 ;  /* 0x0000000200001836 */ /* 0x000fe20000000000 */
[----:B------:R-:W-:Y:S01]  /*1c20*/  @P1 PLOP3.LUT P0, PT, PT, PT, PT, 0x8, 0x80 ;  /* 0x000000000080181c */ /* 0x000fe20003f0e170 */
[----:B------:R-:W-:-:S03]  /*1c30*/  @P1 IMAD.SHL.U32 R4, R9, 0x10, RZ ;  /* 0x0000001009041824 */ /* 0x000fc600078e00ff */
[----:B------:R-:W-:Y:S01]  /*1c40*/  ISETP.NE.OR P0, PT, R0, R5, P0 ;  /* 0x000000050000720c */ /* 0x000fe20000705670 */
[----:B------:R-:W-:-:S12]  /*1c50*/  @P1 IMAD.SHL.U32 R9, R4, 0x10, RZ ;  /* 0x0000001004091824 */ /* 0x000fd800078e00ff */
[----:B------:R-:W-:Y:S05]  /*1c60*/  @!P0 BRA `(.L_x_3) ;  /* 0x0000000000108947 */ /* 0x000fea0003800000 */
.L_x_4:
[----:B------:R-:W-:Y:S02]  /*1c70*/  VIADD R0, R0, 0x1 ;  /* 0x0000000100007836 */ /* 0x000fe40000000000 */
[----:B------:R-:W-:-:S03]  /*1c80*/  IMAD.SHL.U32 R9, R9, 0x10, RZ ;  /* 0x0000001009097824 */ /* 0x000fc600078e00ff */
[----:B------:R-:W-:-:S13]  /*1c90*/  ISETP.NE.AND P0, PT, R0, R5, PT ;  /* 0x000000050000720c */ /* 0x000fda0003f05270 */
[----:B------:R-:W-:Y:S05]  /*1ca0*/  @P0 BRA `(.L_x_4) ;  /* 0xfffffffc00f00947 */ /* 0x000fea000383ffff */
.L_x_3:
[----:B------:R-:W-:Y:S05]  /*1cb0*/  BSYNC.RECONVERGENT B1 ;  /* 0x0000000000017941 */ /* 0x000fea0003800200 */
.L_x_2:
[----:B------:R-:W-:Y:S01]  /*1cc0*/  IMAD.MOV.U32 R0, RZ, RZ, -0x37 ;  /* 0xffffffc9ff007424 */ /* 0x000fe200078e00ff */
[----:B-----5:R-:W-:Y:S01]  /*1cd0*/  ISETP.GT.U32.AND P0, PT, R8, 0x40, PT ;  /* 0x000000400800780c */ /* 0x020fe20003f04070 */
[----:B------:R-:W-:Y:S01]  /*1ce0*/  VIADD R2, R2, 0x1 ;  /* 0x0000000102027836 */ /* 0x000fe20000000000 */
[----:B------:R-:W-:Y:S01]  /*1cf0*/  LOP3.LUT R5, R8, 0xff, RZ, 0xc0, !PT ;  /* 0x000000ff08057812 */ /* 0x000fe200078ec0ff */
[----:B------:R-:W-:Y:S01]  /*1d00*/  VIADD R3, R3, 0x7 ;  /* 0x0000000703037836 */ /* 0x000fe20000000000 */
[----:B------:R-:W-:Y:S02]  /*1d10*/  SEL R0, R0, 0xffffffd0, P0 ;  /* 0xffffffd000007807 */ /* 0x000fe40000000000 */
[----:B------:R-:W-:-:S03]  /*1d20*/  ISETP.NE.AND P0, PT, R2, 0x41, PT ;  /* 0x000000410200780c */ /* 0x000fc60003f05270 */
[----:B------:R-:W-:-:S04]  /*1d30*/  IMAD.IADD R0, R0, 0x1, R5 ;  /* 0x0000000100007824 */ /* 0x000fc800078e0205 */
[----:B------:R-:W-:-:S05]  /*1d40*/  IMAD R9, R9, R0, RZ ;  /* 0x0000000009097224 */ /* 0x000fca00078e02ff */
[----:B------:R-:W-:-:S05]  /*1d50*/  IADD3 R6, P1, PT, R9, R6, RZ ;  /* 0x0000000609067210 */ /* 0x000fca0007f3e0ff */
[----:B------:R-:W-:Y:S01]  /*1d60*/  IMAD.X R7, RZ, RZ, R7, P1 ;  /* 0x000000ffff077224 */ /* 0x000fe200008e0607 */
[----:B------:R-:W-:Y:S07]  /*1d70*/  @P0 BRA `(.L_x_8) ;  /* 0xfffffffc00040947 */ /* 0x000fee000383ffff */
[----:B------:R-:W-:Y:S05]  /*1d80*/  BSYNC.RECONVERGENT B0 ;  /* 0x0000000000007941 */ /* 0x000fea0003800200 */
.L_x_1:
[----:B------:R-:W0:Y:S01]  /*1d90*/  S2UR UR5, SR_CgaCtaId ;  /* 0x00000000000579c3 */ /* 0x000e220000008800 */
[----:B------:R-:W-:Y:S01]  /*1da0*/  UMOV UR4, 0x400 ;  /* 0x0000040000047882 */ /* 0x000fe20000000000 */
[----:B------:R-:W-:Y:S01]  /*1db0*/  BSSY.RECONVERGENT B0, `(.L_x_9) ;  /* 0x000000c000007945 */ /* 0x000fe20003800200 */
[----:B------:R-:W-:Y:S01]  /*1dc0*/  IMAD.MOV.U32 R0, RZ, RZ, RZ ;  /* 0x000000ffff007224 */ /* 0x000fe200078e00ff */
[----:B0-----:R-:W-:-:S09]  /*1dd0*/  ULEA UR4, UR5, UR4, 0x18 ;  /* 0x0000000405047291 */ /* 0x001fd2000f8ec0ff */
[----:B------:R-:W0:Y:S04]  /*1de0*/  LDS.64 R2, [UR4] ;  /* 0x00000004ff027984 */ /* 0x000e280008000a00 */
[----:B0-----:R0:W-:Y:S02]  /*1df0*/  ST.E.64 desc[UR36][R2.64+0x38], R6 ;  /* 0x0000380602007985 */ /* 0x0011e4000c101b24 */
.L_x_10:
[----:B0-----:R-:W-:-:S05]  /*1e00*/  IADD3 R2, P0, PT, R0, UR38, RZ ;  /* 0x0000002600027c10 */ /* 0x001fca000ff1e0ff */
[----:B------:R-:W-:-:S05]  /*1e10*/  IMAD.X R3, RZ, RZ, UR39, P0 ;  /* 0x00000027ff037e24 */ /* 0x000fca00080e06ff */
[----:B------:R-:W2:Y:S01]  /*1e20*/  LDG.E.U8 R2, desc[UR36][R2.64] ;  /* 0x0000002402027981 */ /* 0x000ea2000c1e1100 */
[----:B------:R-:W-:Y:S02]  /*1e30*/  IMAD.MOV.U32 R25, RZ, RZ, R0 ;  /* 0x000000ffff197224 */ /* 0x000fe400078e0000 */
[----:B------:R-:W-:Y:S01]  /*1e40*/  VIADD R0, R0, 0x1 ;  /* 0x0000000100007836 */ /* 0x000fe20000000000 */
[----:B--2---:R-:W-:-:S13]  /*1e50*/  ISETP.NE.AND P0, PT, R2, RZ, PT ;  /* 0x000000ff0200720c */ /* 0x004fda0003f05270 */
[----:B------:R-:W-:Y:S05]  /*1e60*/  @P0 BRA `(.L_x_10) ;  /* 0xfffffffc00e40947 */ /* 0x000fea000383ffff */
[----:B------:R-:W-:Y:S05]  /*1e70*/  BSYNC.RECONVERGENT B0 ;  /* 0x0000000000007941 */ /* 0x000fea0003800200 */
.L_x_9:
[----:B------:R-:W-:Y:S01]  /*1e80*/  MOV R0, 0x8 ;  /* 0x0000000800007802 */ /* 0x000fe20000000f00 */
[----:B------:R-:W-:Y:S01]  /*1e90*/  IMAD.MOV.U32 R5, RZ, RZ, RZ ;  /* 0x000000ffff057224 */ /* 0x000fe200078e00ff */
[----:B------:R-:W-:Y:S02]  /*1ea0*/  LOP3.LUT R4, R25, 0xfffffff8, RZ, 0xc0, !PT ;  /* 0xfffffff819047812 */ /* 0x000fe400078ec0ff */
[----:B------:R0:W1:Y:S05]  /*1eb0*/  LDC.64 R2, c[0x4][R0] ;  /* 0x0100000000027b82 */ /* 0x00006a0000000a00 */
[----:B------:R-:W-:-:S07]  /*1ec0*/  LEPC R20, `(.L_x_11) ;  /* 0x000000001014794e */ /* 0x000fce0000000000 */
[----:B01----:R-:W-:Y:S05]  /*1ed0*/  CALL.ABS.NOINC R2 ;  /* 0x0000000002007343 */ /* 0x003fea0003c00000 */
.L_x_11:
[----:B------:R-:W-:Y:S01]  /*1ee0*/  ISETP.NE.AND P0, PT, R25, RZ, PT ;  /* 0x000000ff1900720c */ /* 0x000fe20003f05270 */
[----:B------:R-:W-:Y:S01]  /*1ef0*/  BSSY.RECONVERGENT B0, `(.L_x_12) ;  /* 0x0000047000007945 */ /* 0x000fe20003800200 */
[----:B------:R-:W-:Y:S01]  /*1f00*/  CS2R R10, SRZ ;  /* 0x00000000000a7805 */ /* 0x000fe2000001ff00 */
[----:B------:R-:W-:Y:S02]  /*1f10*/  IMAD.MOV.U32 R16, RZ, RZ, R4 ;  /* 0x000000ffff107224 */ /* 0x000fe400078e0004 */
[----:B------:R-:W-:-:S08]  /*1f20*/  IMAD.MOV.U32 R17, RZ, RZ, R5 ;  /* 0x000000ffff117224 */ /* 0x000fd000078e0005 */
[----:B------:R-:W-:Y:S05]  /*1f30*/  @!P0 BRA `(.L_x_13) ;  /* 0x0000000400088947 */ /* 0x000fea0003800000 */
[----:B------:R-:W-:Y:S01]  /*1f40*/  IMAD.MOV.U32 R8, RZ, RZ, 0x7 ;  /* 0x00000007ff087424 */ /* 0x000fe200078e00ff */
[----:B------:R-:W-:Y:S01]  /*1f50*/  CS2R R10, SRZ ;  /* 0x00000000000a7805 */ /* 0x000fe2000001ff00 */
[----:B------:R-:W-:-:S07]  /*1f60*/  IMAD.MOV.U32 R0, RZ, RZ, RZ ;  /* 0x000000ffff007224 */ /* 0x000fce00078e00ff */
.L_x_20:
[----:B------:R-:W0:Y:S01]  /*1f70*/  LDCU.64 UR4, c[0x0][0x380] ;  /* 0x00007000ff0477ac */ /* 0x000e220008000a00 */
[----:B------:R-:W-:-:S04]  /*1f80*/  LOP3.LUT P0, R9, R0, 0x7, RZ, 0xc0, !PT ;  /* 0x0000000700097812 */ /* 0x000fc8000780c0ff */
[----:B------:R-:W-:-:S13]  /*1f90*/  ISETP.EQ.OR P0, PT, R0, RZ, P0 ;  /* 0x000000ff0000720c */ /* 0x000fda0000702670 */
[C---:B------:R-:W-:Y:S01]  /*1fa0*/  @!P0 LEA.HI R3, R0.reuse, 0xffffffff, RZ, 0x1d ;  /* 0xffffffff00038811 */ /* 0x040fe200078fe8ff */
[----:B------:R-:W-:Y:S01]  /*1fb0*/  @!P0 IMAD.MOV.U32 R4, RZ, RZ, R10 ;  /* 0x000000ffff048224 */ /* 0x000fe200078e000a */
[----:B0-----:R-:W-:Y:S01]  /*1fc0*/  IADD3 R6, P1, PT, R0, UR4, RZ ;  /* 0x0000000400067c10 */ /* 0x001fe2000ff3e0ff */
[----:B------:R-:W-:Y:S02]  /*1fd0*/  @!P0 IMAD.MOV.U32 R5, RZ, RZ, R11 ;  /* 0x000000ffff058224 */ /* 0x000fe400078e000b */
[----:B------:R-:W-:-:S04]  /*1fe0*/  @!P0 IMAD.WIDE.U32 R2, R3, 0x8, R16 ;  /* 0x0000000803028825 */ /* 0x000fc800078e0010 */
[----:B------:R-:W-:Y:S01]  /*1ff0*/  IMAD.X R7, RZ, RZ, UR5, P1 ;  /* 0x00000005ff077e24 */ /* 0x000fe200088e06ff */
[----:B------:R0:W-:Y:S04]  /*2000*/  @!P0 ST.E.64 desc[UR36][R2.64], R4 ;  /* 0x0000000402008985 */ /* 0x0001e8000c101b24 */
[----:B------:R0:W5:Y:S01]  /*2010*/  LDG.E.U8 R6, desc[UR36][R6.64] ;  /* 0x0000002406067981 */ /* 0x000162000c1e1100 */
[----:B------:R-:W-:Y:S01]  /*2020*/  ISETP.NE.AND P1, PT, R9, 0x7, PT ;  /* 0x000000070900780c */ /* 0x000fe20003f25270 */
[----:B------:R-:W-:Y:S01]  /*2030*/  BSSY.RECONVERGENT B1, `(.L_x_14) ;  /* 0x0000026000017945 */ /* 0x000fe20003800200 */
[----:B------:R-:W-:Y:S01]  /*2040*/  IMAD.MOV.U32 R9, RZ, RZ, 0x1 ;  /* 0x00000001ff097424 */ /* 0x000fe200078e00ff */
[----:B------:R-:W-:-:S10]  /*2050*/  @!P0 CS2R R10, SRZ ;  /* 0x00000000000a8805 */ /* 0x000fd4000001ff00 */
[----:B0-----:R-:W-:Y:S05]  /*2060*/  @!P1 BRA `(.L_x_15) ;  /* 0x0000000000889947 */ /* 0x001fea0003800000 */
        /* <DEDUP_REMOVED lines=14> */
.L_x_19:
[----:B------:R-:W-:Y:S02]  /*2150*/  VIADD R2, R2, 0x4 ;  /* 0x0000000402027836 */ /* 0x000fe40000000000 */
[----:B------:R-:W-:-:S03]  /*2160*/  IMAD.SHL.U32 R3, R9, 0x10, RZ ;  /* 0x0000001009037824 */ /* 0x000fc600078e00ff */
[----:B------:R-:W-:Y:S01]  /*2170*/  ISETP.GE.AND P1, PT, R2, R7, PT ;  /* 0x000000070200720c */ /* 0x000fe20003f26270 */
[----:B------:R-:W-:-:S04]  /*2180*/  IMAD.SHL.U32 R3, R3, 0x10, RZ ;  /* 0x0000001003037824 */ /* 0x000fc800078e00ff */
[----:B------:R-:W-:-:S04]  /*2190*/  IMAD.SHL.U32 R3, R3, 0x10, RZ ;  /* 0x0000001003037824 */ /* 0x000fc800078e00ff */
[----:B------:R-:W-:-:S04]  /*21a0*/  IMAD.SHL.U32 R9, R3, 0x10, RZ ;  /* 0x0000001003097824 */ /* 0x000fc800078e00ff */
[----:B------:R-:W-:Y:S05]  /*21b0*/  @!P1 BRA `(.L_x_19) ;  /* 0xfffffffc00e49947 */ /* 0x000fea000383ffff */
.L_x_18:
[----:B------:R-:W-:Y:S05]  /*21c0*/  BSYNC.RECONVERGENT B2 ;  /* 0x0000000000027941 */ /* 0x000fea0003800200 */
.L_x_17:
        /* <DEDUP_REMOVED lines=8> */
.L_x_16:
[----:B------:R-:W-:Y:S02]  /*2250*/  VIADD R2, R2, 0x1 ;  /* 0x0000000102027836 */ /* 0x000fe40000000000 */
[----:B------:R-:W-:-:S03]  /*2260*/  IMAD.SHL.U32 R9, R9, 0x10, RZ ;  /* 0x0000001009097824 */ /* 0x000fc600078e00ff */
[----:B------:R-:W-:-:S13]  /*2270*/  ISETP.NE.AND P0, PT, R2, R5, PT ;  /* 0x000000050200720c */ /* 0x000fda0003f05270 */
[----:B------:R-:W-:Y:S05]  /*2280*/  @P0 BRA `(.L_x_16) ;  /* 0xfffffffc00f00947 */ /* 0x000fea000383ffff */
.L_x_15:
[----:B------:R-:W-:Y:S05]  /*2290*/  BSYNC.RECONVERGENT B1 ;  /* 0x0000000000017941 */ /* 0x000fea0003800200 */
.L_x_14:
[----:B------:R-:W-:Y:S01]  /*22a0*/  IMAD.MOV.U32 R3, RZ, RZ, -0x37 ;  /* 0xffffffc9ff037424 */ /* 0x000fe200078e00ff */
[----:B-----5:R-:W-:Y:S01]  /*22b0*/  ISETP.GT.U32.AND P0, PT, R6, 0x40, PT ;  /* 0x000000400600780c */ /* 0x020fe20003f04070 */
[----:B------:R-:W-:Y:S01]  /*22c0*/  VIADD R0, R0, 0x1 ;  /* 0x0000000100007836 */ /* 0x000fe20000000000 */
[----:B------:R-:W-:Y:S01]  /*22d0*/  LOP3.LUT R2, R6, 0xff, RZ, 0xc0, !PT ;  /* 0x000000ff06027812 */ /* 0x000fe200078ec0ff */
[----:B------:R-:W-:Y:S01]  /*22e0*/  VIADD R8, R8, 0x7 ;  /* 0x0000000708087836 */ /* 0x000fe20000000000 */
[----:B------:R-:W-:Y:S02]  /*22f0*/  SEL R3, R3, 0xffffffd0, P0 ;  /* 0xffffffd003037807 */ /* 0x000fe40000000000 */
[----:B------:R-:W-:-:S03]  /*2300*/  ISETP.NE.AND P0, PT, R0, R25, PT ;  /* 0x000000190000720c */ /* 0x000fc60003f05270 */
[----:B------:R-:W-:-:S04]  /*2310*/  IMAD.IADD R2, R2, 0x1, R3 ;  /* 0x0000000102027824 */ /* 0x000fc800078e0203 */
[----:B------:R-:W-:-:S05]  /*2320*/  IMAD R9, R9, R2, RZ ;  /* 0x0000000209097224 */ /* 0x000fca00078e02ff */
[----:B------:R-:W-:-:S05]  /*2330*/  IADD3 R10, P1, PT, R9, R10, RZ ;  /* 0x0000000a090a7210 */ /* 0x000fca0007f3e0ff */
[----:B------:R-:W-:Y:S01]  /*2340*/  IMAD.X R11, RZ, RZ, R11, P1 ;  /* 0x000000ffff0b7224 */ /* 0x000fe200008e060b */
[----:B------:R-:W-:Y:S07]  /*2350*/  @P0 BRA `(.L_x_20) ;  /* 0xfffffffc00040947 */ /* 0x000fee000383ffff */
.L_x_13:
[----:B------:R-:W-:Y:S05]  /*2360*/  BSYNC.RECONVERGENT B0 ;  /* 0x0000000000007941 */ /* 0x000fea0003800200 */
.L_x_12:
[----:B------:R-:W-:Y:S01]  /*2370*/  IMAD.MOV.U32 R2, RZ, RZ, R10 ;  /* 0x000000ffff027224 */ /* 0x000fe200078e000a */
[----:B------:R-:W-:Y:S01]  /*2380*/  MOV R0, 0x8 ;  /* 0x0000000800007802 */ /* 0x000fe20000000f00 */
[----:B------:R-:W-:Y:S01]  /*2390*/  IMAD.MOV.U32 R3, RZ, RZ, R11 ;  /* 0x000000ffff037224 */ /* 0x000fe200078e000b */
[C---:B------:R-:W-:Y:S02]  /*23a0*/  LOP3.LUT P0, RZ, R25.reuse, 0x78, RZ, 0xc0, !PT ;  /* 0x0000007819ff7812 */ /* 0x040fe4000780c0ff */
[----:B------:R0:W1:Y:S01]  /*23b0*/  LDC.64 R6, c[0x4][R0] ;  /* 0x0100000000067b82 */ /* 0x0000620000000a00 */
[--C-:B------:R-:W-:Y:S01]  /*23c0*/  SHF.R.U32.HI R4, RZ, 0x7, R25.reuse ;  /* 0x00000007ff047819 */ /* 0x100fe20000011619 */
[----:B------:R0:W-:Y:S01]  /*23d0*/  ST.E.64 desc[UR36][R16.64+0x38], R2 ;  /* 0x0000380210007985 */ /* 0x0001e2000c101b24 */
[----:B------:R-:W-:Y:S02]  /*23e0*/  LEA.HI R27, R25, 0x1, RZ, 0x19 ;  /* 0x00000001191b7811 */ /* 0x000fe400078fc8ff */
[----:B------:R-:W-:-:S06]  /*23f0*/  SHF.R.U32.HI R37, RZ, 0x3, R25 ;  /* 0x00000003ff257819 */ /* 0x000fcc0000011619 */
[----:B------:R-:W-:-:S04]  /*2400*/  @!P0 IMAD.MOV R27, RZ, RZ, R4 ;  /* 0x000000ffff1b8224 */ /* 0x000fc800078e0204 */
[----:B------:R-:W-:-:S07]  /*2410*/  IMAD.WIDE.U32 R4, R27, 0x80, RZ ;  /* 0x000000801b047825 */ /* 0x000fce00078e00ff */
[----:B------:R-:W-:-:S07]  /*2420*/  LEPC R20, `(.L_x_21) ;  /* 0x000000001014794e */ /* 0x000fce0000000000 */
[----:B01----:R-:W-:Y:S05]  /*2430*/  CALL.ABS.NOINC R6 ;  /* 0x0000000006007343 */ /* 0x003fea0003c00000 */
.L_x_21:
[----:B------:R-:W-:Y:S01]  /*2440*/  ISETP.NE.AND P0, PT, R27, RZ, PT ;  /* 0x000000ff1b00720c */ /* 0x000fe20003f05270 */
[----:B------:R-:W-:Y:S01]  /*2450*/  BSSY.RECONVERGENT B0, `(.L_x_22) ;  /* 0x000006e000007945 */ /* 0x000fe20003800200 */
[----:B------:R-:W-:Y:S02]  /*2460*/  IMAD.MOV.U32 R24, RZ, RZ, R4 ;  /* 0x000000ffff187224 */ /* 0x000fe400078e0004 */
[----:B------:R-:W-:-:S09]  /*2470*/  IMAD.MOV.U32 R25, RZ, RZ, R5 ;  /* 0x000000ffff197224 */ /* 0x000fd200078e0005 */
[----:B------:R-:W-:Y:S05]  /*2480*/  @!P0 BRA `(.L_x_23) ;  /* 0x0000000400a88947 */ /* 0x000fea0003800000 */
[----:B------:R-:W-:Y:S01]  /*2490*/  IMAD.WIDE.U32 R2, R27, 0x10, RZ ;  /* 0x000000101b027825 */ /* 0x000fe200078e00ff */
[----:B------:R-:W-:Y:S03]  /*24a0*/  BSSY.RECONVERGENT B1, `(.L_x_24) ;  /* 0x0000056000017945 */ /* 0x000fe60003800200 */
[----:B------:R-:W-:Y:S01]  /*24b0*/  IMAD.SHL.U32 R10, R37, 0x20, RZ ;  /* 0x00000020250a7824 */ /* 0x000fe200078e00ff */
[C---:B------:R-:W-:Y:S01]  /*24c0*/  ISETP.GT.U32.AND P0, PT, R2.reuse, 0x1, PT ;  /* 0x000000010200780c */ /* 0x040fe20003f04070 */
[----:B------:R-:W-:Y:S01]  /*24d0*/  IMAD.MOV.U32 R0, RZ, RZ, RZ ;  /* 0x000000ffff007224 */ /* 0x000fe200078e00ff */
[----:B------:R-:W-:Y:S01]  /*24e0*/  IADD3 R39, P1, PT, R2, -0x1, RZ ;  /* 0xffffffff02277810 */ /* 0x000fe20007f3e0ff */
[----:B------:R-:W-:Y:S01]  /*24f0*/  IMAD.MOV.U32 R35, RZ, RZ, RZ ;  /* 0x000000ffff237224 */ /* 0x000fe200078e00ff */
[----:B------:R-:W-:Y:S01]  /*2500*/  ISETP.GT.U32.AND.EX P0, PT, R3, RZ, PT, P0 ;  /* 0x000000ff0300720c */ /* 0x000fe20003f04100 */
[----:B------:R-:W-:Y:S01]  /*2510*/  IMAD.WIDE.U32 R8, R37, 0x8, R24 ;  /* 0x0000000825087825 */ /* 0x000fe200078e0018 */
[----:B------:R-:W-:-:S02]  /*2520*/  IADD3.X R26, PT, PT, R3, -0x1, RZ, P1, !PT ;  /* 0xffffffff031a7810 */ /* 0x000fc40000ffe4ff */
[----:B------:R-:W-:Y:S01]  /*2530*/  SEL R32, R2, 0x1, P0 ;  /* 0x0000000102207807 */ /* 0x000fe20000000000 */
[----:B------:R-:W-:-:S03]  /*2540*/  IMAD.WIDE.U32 R12, R27, 0x80, R24 ;  /* 0x000000801b0c7825 */ /* 0x000fc600078e0018 */
[----:B------:R-:W-:Y:S01]  /*2550*/  LOP3.LUT R34, R32, 0x3ffffff0, RZ, 0xc0, !PT ;  /* 0x3ffffff020227812 */ /* 0x000fe200078ec0ff */
[----:B------:R-:W-:-:S07]  /*2560*/  IMAD.MOV.U32 R11, RZ, RZ, RZ ;  /* 0x000000ffff0b7224 */ /* 0x000fce00078e00ff */
.L_x_29:
[C---:B------:R-:W-:Y:S01]  /*2570*/  IMAD.SHL.U32 R31, R0.reuse, 0x8, RZ ;  /* 0x00000008001f7824 */ /* 0x040fe200078e00ff */
[----:B------:R-:W-:Y:S02]  /*2580*/  ISETP.GT.U32.AND P1, PT, R37, R0, PT ;  /* 0x000000002500720c */ /* 0x000fe40003f24070 */
[----:B------:R-:W-:Y:S02]  /*2590*/  SHF.L.U64.HI R5, R0, 0x3, R35 ;  /* 0x0000000300057819 */ /* 0x000fe40000010223 */
[----:B------:R-:W-:-:S05]  /*25a0*/  IADD3 R14, P0, PT, R16, R31, RZ ;  /* 0x0000001f100e7210 */ /* 0x000fca0007f1e0ff */
[----:B------:R-:W-:-:S05]  /*25b0*/  IMAD.X R15, R17, 0x1, R5, P0 ;  /* 0x00000001110f7824 */ /* 0x000fca00000e0605 */
[----:B------:R-:W2:Y:S01]  /*25c0*/  @P1 LD.E.64 R2, desc[UR36][R14.64] ;  /* 0x000000240e021980 */ /* 0x000ea2000c101b00 */
[-C--:B------:R-:W-:Y:S01]  /*25d0*/  ISETP.GT.U32.AND P0, PT, R39, R0.reuse, PT ;  /* 0x000000002700720c */ /* 0x080fe20003f04070 */
[----:B------:R-:W-:Y:S01]  /*25e0*/  VIADD R30, R0, 0x1 ;  /* 0x00000001001e7836 */ /* 0x000fe20000000000 */
[-C--:B------:R-:W-:Y:S02]  /*25f0*/  ISETP.NE.AND P3, PT, R37, R0.reuse, PT ;  /* 0x000000002500720c */ /* 0x080fe40003f65270 */
[----:B------:R-:W-:Y:S02]  /*2600*/  ISETP.GT.U32.AND.EX P0, PT, R26, R35, PT, P0 ;  /* 0x000000231a00720c */ /* 0x000fe40003f04100 */
[----:B------:R-:W-:Y:S02]  /*2610*/  IADD3 R20, P4, PT, R24, R31, RZ ;  /* 0x0000001f18147210 */ /* 0x000fe40007f9e0ff */
[----:B------:R-:W-:Y:S02]  /*2620*/  LOP3.LUT R31, R31, 0xffffffe0, RZ, 0xc0, !PT ;  /* 0xffffffe01f1f7812 */ /* 0x000fe400078ec0ff */
[----:B------:R-:W-:Y:S01]  /*2630*/  ISETP.GE.U32.OR P0, PT, R37, R0, !P0 ;  /* 0x000000002500720c */ /* 0x000fe20004706470 */
[----:B------:R-:W-:Y:S01]  /*2640*/  IMAD.X R21, R25, 0x1, R5, P4 ;  /* 0x0000000119157824 */ /* 0x000fe200020e0605 */
[----:B------:R-:W-:-:S02]  /*2650*/  ISETP.GE.U32.AND P2, PT, R30, R37, PT ;  /* 0x000000251e00720c */ /* 0x000fc40003f46070 */
[----:B------:R-:W-:Y:S01]  /*2660*/  LOP3.LUT R33, R5, 0x7, RZ, 0xc0, !PT ;  /* 0x0000000705217812 */ /* 0x000fe200078ec0ff */
[----:B------:R-:W-:Y:S01]  /*2670*/  @!P3 IMAD.MOV.U32 R6, RZ, RZ, -0x80000000 ;  /* 0x80000000ff06b424 */ /* 0x000fe200078e00ff */
[----:B------:R-:W-:Y:S01]  /*2680*/  IADD3 R28, P5, PT, R16, R31, RZ ;  /* 0x0000001f101c7210 */ /* 0x000fe20007fbe0ff */
[----:B------:R-:W-:-:S04]  /*2690*/  @!P3 IMAD.MOV.U32 R7, RZ, RZ, 0x0 ;  /* 0x00000000ff07b424 */ /* 0x000fc800078e00ff */
[----:B------:R-:W-:Y:S01]  /*26a0*/  IMAD.X R29, R17, 0x1, R33, P5 ;  /* 0x00000001111d7824 */ /* 0x000fe200028e0621 */
[----:B--2---:R0:W-:Y:S04]  /*26b0*/  @P1 ST.E.64 desc[UR36][R20.64], R2 ;  /* 0x0000000214001985 */ /* 0x0041e8000c101b24 */
[----:B------:R1:W-:Y:S04]  /*26c0*/  @!P3 ST.E.64 desc[UR36][R8.64], R6 ;  /* 0x000000060800b985 */ /* 0x0003e8000c101b24 */
[----:B------:R2:W-:Y:S04]  /*26d0*/  @!P0 ST.E.64 desc[UR36][R20.64], RZ ;  /* 0x000000ff14008985 */ /* 0x0005e8000c101b24 */
[----:B------:R-:W3:Y:S01]  /*26e0*/  @!P2 LD.E.64 R4, desc[UR36][R28.64+0x8] ;  /* 0x000008241c04a980 */ /* 0x000ee2000c101b00 */
[----:B------:R-:W-:Y:S01]  /*26f0*/  ISETP.GT.U32.AND P0, PT, R39, R30, PT ;  /* 0x0000001e2700720c */ /* 0x000fe20003f04070 */
[----:B------:R-:W-:Y:S01]  /*2700*/  VIADD R36, R0, 0x2 ;  /* 0x0000000200247836 */ /* 0x000fe20000000000 */
[----:B------:R-:W-:Y:S01]  /*2710*/  ISETP.NE.AND P4, PT, R30, R37, PT ;  /* 0x000000251e00720c */ /* 0x000fe20003f85270 */
[----:B------:R-:W-:Y:S01]  /*2720*/  BSSY.RECONVERGENT B2, `(.L_x_25) ;  /* 0x0000014000027945 */ /* 0x000fe20003800200 */
[----:B------:R-:W-:-:S02]  /*2730*/  ISETP.GT.U32.AND.EX P0, PT, R26, RZ, PT, P0 ;  /* 0x000000ff1a00720c */ /* 0x000fc40003f04100 */
[----:B------:R-:W-:Y:S02]  /*2740*/  IADD3 R30, P1, PT, R24, R31, RZ ;  /* 0x0000001f181e7210 */ /* 0x000fe40007f3e0ff */
[----:B------:R-:W-:Y:S02]  /*2750*/  ISETP.GT.U32.OR P0, PT, R37, R0, !P0 ;  /* 0x000000002500720c */ /* 0x000fe40004704470 */
[CC--:B------:R-:W-:Y:S01]  /*2760*/  ISETP.GE.U32.AND P5, PT, R36.reuse, R37.reuse, PT ;  /* 0x000000252400720c */ /* 0x0c0fe20003fa6070 */
[----:B------:R-:W-:Y:S01]  /*2770*/  IMAD.X R31, R25, 0x1, R33, P1 ;  /* 0x00000001191f7824 */ /* 0x000fe200008e0621 */
[----:B------:R-:W-:Y:S02]  /*2780*/  ISETP.NE.AND P3, PT, R36, R37, PT ;  /* 0x000000252400720c */ /* 0x000fe40003f65270 */
[----:B------:R-:W-:Y:S01]  /*2790*/  ISETP.GT.U32.AND P6, PT, R39, R36, PT ;  /* 0x000000242700720c */ /* 0x000fe20003fc4070 */
[----:B0-----:R-:W-:Y:S02]  /*27a0*/  @!P4 IMAD.MOV.U32 R2, RZ, RZ, -0x80000000 ;  /* 0x80000000ff02c424 */ /* 0x001fe400078e00ff */
[----:B------:R-:W-:Y:S01]  /*27b0*/  @!P4 IMAD.MOV.U32 R3, RZ, RZ, 0x0 ;  /* 0x00000000ff03c424 */ /* 0x000fe200078e00ff */
[----:B------:R-:W-:-:S04]  /*27c0*/  ISETP.GT.U32.AND.EX P6, PT, R26, RZ, PT, P6 ;  /* 0x000000ff1a00720c */ /* 0x000fc80003fc4160 */
[----:B------:R-:W-:-:S03]  /*27d0*/  ISETP.LE.U32.OR P1, PT, R36, R37, !P6 ;  /* 0x000000252400720c */ /* 0x000fc60007723470 */
[----:B-1----:R-:W-:Y:S02]  /*27e0*/  @!P3 IMAD.MOV.U32 R6, RZ, RZ, -0x80000000 ;  /* 0x80000000ff06b424 */ /* 0x002fe400078e00ff */
[----:B------:R-:W-:Y:S01]  /*27f0*/  @!P3 IMAD.MOV.U32 R7, RZ, RZ, 0x0 ;  /* 0x00000000ff07b424 */ /* 0x000fe200078e00ff */
[----:B---3--:R2:W-:Y:S04]  /*2800*/  @!P2 ST.E.64 desc[UR36][R30.64+0x8], R4 ;  /* 0x000008041e00a985 */ /* 0x0085e8000c101b24 */
[----:B------:R2:W-:Y:S04]  /*2810*/  @!P4 ST.E.64 desc[UR36][R8.64], R2 ;  /* 0x000000020800c985 */ /* 0x0005e8000c101b24 */
[----:B------:R2:W-:Y:S01]  /*2820*/  @!P0 ST.E.64 desc[UR36][R30.64+0x8], RZ ;  /* 0x000008ff1e008985 */ /* 0x0005e2000c101b24 */
[----:B------:R-:W-:Y:S05]  /*2830*/  @P5 BRA `(.L_x_26) ;  /* 0x0000000000085947 */ /* 0x000fea0003800000 */
[----:B--2---:R-:W2:Y:S04]  /*2840*/  LD.E.64 R2, desc[UR36][R28.64+0x10] ;  /* 0x000010241c027980 */ /* 0x004ea8000c101b00 */
[----:B--2---:R0:W-:Y:S02]  /*2850*/  ST.E.64 desc[UR36][R30.64+0x10], R2 ;  /* 0x000010021e007985 */ /* 0x0041e4000c101b24 */
.L_x_26:
[----:B------:R-:W-:Y:S05]  /*2860*/  BSYNC.RECONVERGENT B2 ;  /* 0x0000000000027941 */ /* 0x000fea0003800200 */
.L_x_25:
[----:B------:R1:W-:Y:S01]  /*2870*/  @!P3 ST.E.64 desc[UR36][R8.64], R6 ;  /* 0x000000060800b985 */ /* 0x0003e2000c101b24 */
[----:B--2---:R-:W-:Y:S01]  /*2880*/  VIADD R4, R0, 0x3 ;  /* 0x0000000300047836 */ /* 0x004fe20000000000 */
[----:B------:R-:W-:Y:S02]  /*2890*/  BSSY.RECONVERGENT B2, `(.L_x_27) ;  /* 0x0000006000027945 */ /* 0x000fe40003800200 */
[----:B------:R1:W-:Y:S02]  /*28a0*/  @!P1 ST.E.64 desc[UR36][R30.64+0x10], RZ ;  /* 0x000010ff1e009985 */ /* 0x0003e4000c101b24 */
[----:B------:R-:W-:-:S13]  /*28b0*/  ISETP.GE.U32.AND P0, PT, R4, R37, PT ;  /* 0x000000250400720c */ /* 0x000fda0003f06070 */
[----:B-1----:R-:W-:Y:S05]  /*28c0*/  @P0 BRA `(.L_x_28) ;  /* 0x0000000000080947 */ /* 0x002fea0003800000 */
[----:B0-----:R-:W2:Y:S04]  /*28d0*/  LD.E.64 R2, desc[UR36][R28.64+0x18] ;  /* 0x000018241c027980 */ /* 0x001ea8000c101b00 */
[----:B--2---:R1:W-:Y:S02]  /*28e0*/  ST.E.64 desc[UR36][R30.64+0x18], R2 ;  /* 0x000018021e007985 */ /* 0x0043e4000c101b24 */
.L_x_28:
[----:B------:R-:W-:Y:S05]  /*28f0*/  BSYNC.RECONVERGENT B2 ;  /* 0x0000000000027941 */ /* 0x000fea0003800200 */
.L_x_27:
[CC--:B------:R-:W-:Y:S02]  /*2900*/  ISETP.GT.U32.AND P0, PT, R39.reuse, R4.reuse, PT ;  /* 0x000000042700720c */ /* 0x0c0fe40003f04070 */
[-C--:B------:R-:W-:Y:S02]  /*2910*/  ISETP.NE.AND P2, PT, R4, R37.reuse, PT ;  /* 0x000000250400720c */ /* 0x080fe40003f45270 */
[----:B------:R-:W-:Y:S02]  /*2920*/  ISETP.GT.U32.AND.EX P0, PT, R26, RZ, PT, P0 ;  /* 0x000000ff1a00720c */ /* 0x000fe40003f04100 */
[----:B------:R-:W-:Y:S02]  /*2930*/  ISETP.NE.U32.AND P1, PT, R39, R4, PT ;  /* 0x000000042700720c */ /* 0x000fe40003f25070 */
[----:B------:R-:W-:Y:S02]  /*2940*/  ISETP.LE.U32.OR P0, PT, R4, R37, !P0 ;  /* 0x000000250400720c */ /* 0x000fe40004703470 */
[----:B------:R-:W-:-:S05]  /*2950*/  ISETP.NE.AND.EX P1, PT, R26, RZ, PT, P1 ;  /* 0x000000ff1a00720c */ /* 0x000fca0003f25310 */
[----:B01----:R-:W-:Y:S02]  /*2960*/  @!P2 IMAD.MOV.U32 R2, RZ, RZ, -0x80000000 ;  /* 0x80000000ff02a424 */ /* 0x003fe400078e00ff */
[----:B------:R-:W-:-:S05]  /*2970*/  @!P2 IMAD.MOV.U32 R3, RZ, RZ, 0x0 ;  /* 0x00000000ff03a424 */ /* 0x000fca00078e00ff */
[----:B------:R0:W-:Y:S04]  /*2980*/  @!P2 ST.E.64 desc[UR36][R8.64], R2 ;  /* 0x000000020800a985 */ /* 0x0001e8000c101b24 */
[----:B------:R0:W-:Y:S01]  /*2990*/  @!P0 ST.E.64 desc[UR36][R30.64+0x18], RZ ;  /* 0x000018ff1e008985 */ /* 0x0001e2000c101b24 */
[----:B------:R-:W-:-:S03]  /*29a0*/  IADD3 R0, P0, PT, R0, 0x4, RZ ;  /* 0x0000000400007810 */ /* 0x000fc60007f1e0ff */
[----:B------:R0:W-:Y:S02]  /*29b0*/  @!P1 ST.E.64 desc[UR36][R12.64+-0x8], R10 ;  /* 0xfffff80a0c009985 */ /* 0x0001e4000c101b24 */
[----:B------:R-:W-:Y:S01]  /*29c0*/  IMAD.X R35, RZ, RZ, R35, P0 ;  /* 0x000000ffff237224 */ /* 0x000fe200000e0623 */
[----:B------:R-:W-:-:S04]  /*29d0*/  ISETP.NE.U32.AND P0, PT, R0, R34, PT ;  /* 0x000000220000720c */ /* 0x000fc80003f05070 */
[----:B------:R-:W-:-:S13]  /*29e0*/  ISETP.NE.AND.EX P0, PT, R35, RZ, PT, P0 ;  /* 0x000000ff2300720c */ /* 0x000fda0003f05300 */
[----:B0-----:R-:W-:Y:S05]  /*29f0*/  @P0 BRA `(.L_x_29) ;  /* 0xfffffff800dc0947 */ /* 0x001fea000383ffff */
[----:B------:R-:W-:Y:S05]  /*2a00*/  BSYNC.RECONVERGENT B1 ;  /* 0x0000000000017941 */ /* 0x000fea0003800200 */
.L_x_24:
[----:B------:R-:W-:-:S04]  /*2a10*/  LOP3.LUT R0, R32, 0x1, RZ, 0xc0, !PT ;  /* 0x0000000120007812 */ /* 0x000fc800078ec0ff */
[----:B------:R-:W-:-:S04]  /*2a20*/  ISETP.NE.U32.AND P0, PT, R0, 0x1, PT ;  /* 0x000000010000780c */ /* 0x000fc80003f05070 */
[----:B------:R-:W-:-:S13]  /*2a30*/  ISETP.NE.U32.AND.EX P0, PT, RZ, RZ, PT, P0 ;  /* 0x000000ffff00720c */ /* 0x000fda0003f05100 */
[----:B------:R-:W-:Y:S05]  /*2a40*/  @P0 BRA `(.L_x_23) ;  /* 0x0000000000380947 */ /* 0x000fea0003800000 */
[CC--:B------:R-:W-:Y:S01]  /*2a50*/  ISETP.GT.U32.AND P1, PT, R37.reuse, R34.reuse, PT ;  /* 0x000000222500720c */ /* 0x0c0fe20003f24070 */
[----:B------:R-:W-:Y:S01]  /*2a60*/  BSSY.RECONVERGENT B1, `(.L_x_30) ;  /* 0x000000a000017945 */ /* 0x000fe20003800200 */
[-C--:B------:R-:W-:Y:S02]  /*2a70*/  ISETP.NE.AND P2, PT, R37, R34.reuse, PT ;  /* 0x000000222500720c */ /* 0x080fe40003f45270 */
[----:B------:R-:W-:-:S04]  /*2a80*/  ISETP.GT.U32.AND P0, PT, R39, R34, PT ;  /* 0x000000222700720c */ /* 0x000fc80003f04070 */
[----:B------:R-:W-:-:S04]  /*2a90*/  ISETP.GT.U32.AND.EX P0, PT, R26, RZ, PT, P0 ;  /* 0x000000ff1a00720c */ /* 0x000fc80003f04100 */
[----:B------:R-:W-:-:S03]  /*2aa0*/  ISETP.GE.U32.OR P0, PT, R37, R34, !P0 ;  /* 0x000000222500720c */ /* 0x000fc60004706470 */
[----:B------:R-:W-:Y:S02]  /*2ab0*/  @!P2 IMAD.MOV.U32 R4, RZ, RZ, -0x80000000 ;  /* 0x80000000ff04a424 */ /* 0x000fe400078e00ff */
[----:B------:R-:W-:Y:S01]  /*2ac0*/  @!P2 IMAD.MOV.U32 R5, RZ, RZ, 0x0 ;  /* 0x00000000ff05a424 */ /* 0x000fe200078e00ff */
[----:B------:R-:W-:Y:S07]  /*2ad0*/  @!P1 BRA `(.L_x_31) ;  /* 0x0000000000089947 */ /* 0x000fee0003800000 */
[----:B------:R-:W2:Y:S04]  /*2ae0*/  LD.E.64 R2, desc[UR36][R14.64+0x20] ;  /* 0x000020240e027980 */ /* 0x000ea8000c101b00 */
[----:B--2---:R0:W-:Y:S02]  /*2af0*/  ST.E.64 desc[UR36][R20.64+0x20], R2 ;  /* 0x0000200214007985 */ /* 0x0041e4000c101b24 */
.L_x_31:
[----:B------:R-:W-:Y:S05]  /*2b00*/  BSYNC.RECONVERGENT B1 ;  /* 0x0000000000017941 */ /* 0x000fea0003800200 */
.L_x_30:
[----:B------:R1:W-:Y:S04]  /*2b10*/  @!P2 ST.E.64 desc[UR36][R8.64], R4 ;  /* 0x000000040800a985 */ /* 0x0003e8000c101b24 */
[----:B------:R1:W-:Y:S02]  /*2b20*/  @!P0 ST.E.64 desc[UR36][R20.64+0x20], RZ ;  /* 0x000020ff14008985 */ /* 0x0003e4000c101b24 */
.L_x_23:
[----:B------:R-:W-:Y:S05]  /*2b30*/  BSYNC.RECONVERGENT B0 ;  /* 0x0000000000007941 */ /* 0x000fea0003800200 */
.L_x_22:
[----:B------:R-:W-:Y:S01]  /*2b40*/  MOV R0, 0x8 ;  /* 0x0000000800007802 */ /* 0x000fe20000000f00 */
[----:B-1----:R-:W-:Y:S01]  /*2b50*/  IMAD.MOV.U32 R4, RZ, RZ, 0x40 ;  /* 0x00000040ff047424 */ /* 0x002fe200078e00ff */
[----:B------:R-:W-:Y:S01]  /*2b60*/  ISETP.NE.AND P0, PT, R27, RZ, PT ;  /* 0x000000ff1b00720c */ /* 0x000fe20003f05270 */
[----:B------:R-:W-:Y:S01]  /*2b70*/  IMAD.MOV.U32 R5, RZ, RZ, RZ ;  /* 0x000000ffff057224 */ /* 0x000fe200078e00ff */
[----:B0-----:R0:W1:Y:S02]  /*2b80*/  LDC.64 R2, c[0x4][R0] ;  /* 0x0100000000027b82 */ /* 0x0010640000000a00 */
[----:B0-----:R-:W-:-:S09]  /*2b90*/  P2R R0, PR, RZ, 0x1 ;  /* 0x00000001ff007803 */ /* 0x001fd20000000000 */
[----:B------:R-:W-:-:S07]  /*2ba0*/  LEPC R20, `(.L_x_32) ;  /* 0x000000001014794e */ /* 0x000fce0000000000 */
[----:B-1----:R-:W-:Y:S05]  /*2bb0*/  CALL.ABS.NOINC R2 ;  /* 0x0000000002007343 */ /* 0x002fea0003c00000 */
.L_x_32:
[----:B------:R-:W0:Y:S02]  /*2bc0*/  LDC.64 R2, c[0x0][0x390] ;  /* 0x0000e400ff027b82 */ /* 0x000e240000000a00 */
[----:B0-----:R-:W2:Y:S01]  /*2bd0*/  LDG.E.64 R6, desc[UR36][R2.64] ;  /* 0x0000002402067981 */ /* 0x001ea2000c1e1b00 */
[----:B------:R-:W-:Y:S02]  /*2be0*/  IMAD.MOV.U32 R16, RZ, RZ, R4 ;  /* 0x000000ffff107224 */ /* 0x000fe400078e0004 */
[----:B------:R-:W-:-:S05]  /*2bf0*/  IMAD.MOV.U32 R17, RZ, RZ, R5 ;  /* 0x000000ffff117224 */ /* 0x000fca00078e0005 */
[----:B--2---:R0:W-:Y:S04]  /*2c00*/  ST.E.64 desc[UR36][R16.64], R6 ;  /* 0x0000000610007985 */ /* 0x0041e8000c101b24 */
[----:B------:R-:W2:Y:S04]  /*2c10*/  LDG.E.64 R4, desc[UR36][R2.64+0x8] ;  /* 0x0000082402047981 */ /* 0x000ea8000c1e1b00 */
        /* <DEDUP_REMOVED lines=11> */
[----:B------:R-:W2:Y:S01]  /*2cd0*/  LDG.E.64 R20, desc[UR36][R2.64+0x38] ;  /* 0x0000382402147981 */ /* 0x000ea2000c1e1b00 */
[----:B------:R-:W-:Y:S01]  /*2ce0*/  ISETP.NE.AND P6, PT, R27, RZ, PT ;  /* 0x000000ff1b00720c */ /* 0x000fe20003fc5270 */
[----:B------:R-:W-:Y:S01]  /*2cf0*/  BSSY.RECONVERGENT B0, `(.L_x_33) ;  /* 0x00000af000007945 */ /* 0x000fe20003800200 */
[----:B------:R-:W-:Y:S01]  /*2d00*/  VIADD R28, R1, 0x20 ;  /* 0x00000020011c7836 */ /* 0x000fe20000000000 */
[----:B--2---:R0:W-:Y:S10]  /*2d10*/  ST.E.64 desc[UR36][R16.64+0x38], R20 ;  /* 0x0000381410007985 */ /* 0x0041f4000c101b24 */
[----:B------:R-:W-:Y:S05]  /*2d20*/  @!P6 BRA `(.L_x_34) ;  /* 0x0000000800ace947 */ /* 0x000fea0003800000 */
[----:B------:R-:W-:Y:S02]  /*2d30*/  IMAD.MOV.U32 R2, RZ, RZ, R6 ;  /* 0x000000ffff027224 */ /* 0x000fe400078e0006 */
[----:B------:R-:W-:Y:S02]  /*2d40*/  IMAD.MOV.U32 R3, RZ, RZ, R7 ;  /* 0x000000ffff037224 */ /* 0x000fe400078e0007 */
[----:B0-----:R-:W-:Y:S02]  /*2d50*/  IMAD.MOV.U32 R6, RZ, RZ, R8 ;  /* 0x000000ffff067224 */ /* 0x001fe400078e0008 */
[----:B------:R-:W-:Y:S02]  /*2d60*/  IMAD.MOV.U32 R7, RZ, RZ, R9 ;  /* 0x000000ffff077224 */ /* 0x000fe400078e0009 */
[----:B------:R-:W-:Y:S02]  /*2d70*/  IMAD.MOV.U32 R8, RZ, RZ, R10 ;  /* 0x000000ffff087224 */ /* 0x000fe400078e000a */
[----:B------:R-:W-:-:S02]  /*2d80*/  IMAD.MOV.U32 R9, RZ, RZ, R11 ;  /* 0x000000ffff097224 */ /* 0x000fc400078e000b */
[----:B------:R-:W-:Y:S02]  /*2d90*/  IMAD.MOV.U32 R10, RZ, RZ, R12 ;  /* 0x000000ffff0a7224 */ /* 0x000fe400078e000c */
[----:B------:R-:W-:Y:S02]  /*2da0*/  IMAD.MOV.U32 R11, RZ, RZ, R13 ;  /* 0x000000ffff0b7224 */ /* 0x000fe400078e000d */
[----:B------:R-:W-:Y:S02]  /*2db0*/  IMAD.MOV.U32 R12, RZ, RZ, R30 ;  /* 0x000000ffff0c7224 */ /* 0x000fe400078e001e */
[----:B------:R-:W-:Y:S02]  /*2dc0*/  IMAD.MOV.U32 R13, RZ, RZ, R31 ;  /* 0x000000ffff0d7224 */ /* 0x000fe400078e001f */
[----:B------:R-:W-:-:S07]  /*2dd0*/  IMAD.MOV.U32 R26, RZ, RZ, RZ ;  /* 0x000000ffff1a7224 */ /* 0x000fce00078e00ff */
.L_x_40:
[----:B------:R-:W-:Y:S01]  /*2de0*/  BSSY.RECONVERGENT B1, `(.L_x_35) ;  /* 0x0000084000017945 */ /* 0x000fe20003800200 */
[----:B-1----:R-:W-:Y:S02]  /*2df0*/  IMAD.MOV.U32 R15, RZ, RZ, RZ ;  /* 0x000000ffff0f7224 */ /* 0x002fe400078e00ff */
[----:B------:R-:W-:Y:S02]  /*2e00*/  IMAD.MOV.U32 R47, RZ, RZ, R8 ;  /* 0x000000ffff2f7224 */ /* 0x000fe400078e0008 */
[----:B------:R-:W-:Y:S02]  /*2e10*/  IMAD.MOV.U32 R48, RZ, RZ, R9 ;  /* 0x000000ffff307224 */ /* 0x000fe400078e0009 */
[----:B------:R-:W-:Y:S02]  /*2e20*/  IMAD.MOV.U32 R0, RZ, RZ, R2 ;  /* 0x000000ffff007224 */ /* 0x000fe400078e0002 */
[----:B------:R-:W-:Y:S02]  /*2e30*/  IMAD.MOV.U32 R46, RZ, RZ, R3 ;  /* 0x000000ffff2e7224 */ /* 0x000fe400078e0003 */
[----:B------:R-:W-:-:S02]  /*2e40*/  IMAD.MOV.U32 R21, RZ, RZ, R10 ;  /* 0x000000ffff157224 */ /* 0x000fc400078e000a */
[----:B------:R-:W-:Y:S02]  /*2e50*/  IMAD.MOV.U32 R30, RZ, RZ, R11 ;  /* 0x000000ffff1e7224 */ /* 0x000fe400078e000b */
[----:B------:R-:W-:Y:S02]  /*2e60*/  IMAD.MOV.U32 R29, RZ, RZ, R4 ;  /* 0x000000ffff1d7224 */ /* 0x000fe400078e0004 */
[----:B------:R-:W-:Y:S02]  /*2e70*/  IMAD.MOV.U32 R32, RZ, RZ, R5 ;  /* 0x000000ffff207224 */ /* 0x000fe400078e0005 */
[----:B------:R-:W-:Y:S02]  /*2e80*/  IMAD.MOV.U32 R34, RZ, RZ, R12 ;  /* 0x000000ffff227224 */ /* 0x000fe400078e000c */
[----:B------:R-:W-:Y:S02]  /*2e90*/  IMAD.MOV.U32 R35, RZ, RZ, R13 ;  /* 0x000000ffff237224 */ /* 0x000fe400078e000d */
[----:B------:R-:W-:-:S02]  /*2ea0*/  IMAD.MOV.U32 R36, RZ, RZ, R6 ;  /* 0x000000ffff247224 */ /* 0x000fc400078e0006 */
[----:B------:R-:W-:Y:S02]  /*2eb0*/  IMAD.MOV.U32 R37, RZ, RZ, R7 ;  /* 0x000000ffff257224 */ /* 0x000fe400078e0007 */
[----:B------:R-:W-:Y:S02]  /*2ec0*/  IMAD.MOV.U32 R31, RZ, RZ, R14 ;  /* 0x000000ffff1f7224 */ /* 0x000fe400078e000e */
[----:B0-2---:R-:W-:-:S07]  /*2ed0*/  IMAD.MOV.U32 R33, RZ, RZ, R20 ;  /* 0x000000ffff217224 */ /* 0x005fce00078e0014 */
.L_x_39:
[----:B------:R-:W-:Y:S01]  /*2ee0*/  ISETP.GT.U32.AND P0, PT, R15, 0xf, PT ;  /* 0x0000000f0f00780c */ /* 0x000fe20003f04070 */
[----:B------:R-:W-:Y:S01]  /*2ef0*/  IMAD.MOV.U32 R43, RZ, RZ, R31 ;  /* 0x000000ffff2b7224 */ /* 0x000fe200078e001f */
[----:B------:R-:W-:Y:S01]  /*2f00*/  BSSY.RECONVERGENT B2, `(.L_x_36) ;  /* 0x000003b000027945 */ /* 0x000fe20003800200 */
        /* <DEDUP_REMOVED lines=12> */
[----:B------:R-:W-:Y:S01]  /*2fd0*/  IMAD.MOV.U32 R21, RZ, RZ, R47 ;  /* 0x000000ffff157224 */ /* 0x000fe200078e002f */
[----:B0-2---:R-:W-:Y:S06]  /*2fe0*/  @P0 BRA `(.L_x_37) ;  /* 0x0000000000300947 */ /* 0x005fec0003800000 */
[----:B------:R-:W-:-:S04]  /*2ff0*/  IMAD R39, R26, 0x10, R15 ;  /* 0x000000101a277824 */ /* 0x000fc800078e020f */
[----:B------:R-:W-:-:S06]  /*3000*/  IMAD.WIDE.U32 R38, R39, 0x8, R24 ;  /* 0x0000000827267825 */ /* 0x000fcc00078e0018 */
[----:B------:R-:W2:Y:S01]  /*3010*/  LD.E.64 R38, desc[UR36][R38.64] ;  /* 0x0000002426267980 */ /* 0x000ea2000c101b00 */
[C---:B------:R-:W-:Y:S01]  /*3020*/  IMAD R41, R15.reuse, 0x8, R28 ;  /* 0x000000080f297824 */ /* 0x040fe200078e021c */
[----:B------:R-:W-:-:S04]  /*3030*/  ISETP.NE.AND P0, PT, R15, 0x3, PT ;  /* 0x000000030f00780c */ /* 0x000fc80003f05270 */
[----:B------:R-:W-:Y:S01]  /*3040*/  ISETP.NE.OR P0, PT, R26, 0x1, P0 ;  /* 0x000000011a00780c */ /* 0x000fe20000705670 */
[----:B--2---:R1:W-:Y:S01]  /*3050*/  STL.64 [R41], R38 ;  /* 0x0000002629007387 */ /* 0x0043e20000100a00 */
[----:B------:R-:W-:-:S11]  /*3060*/  IMAD.MOV.U32 R0, RZ, RZ, R38 ;  /* 0x000000ffff007224 */ /* 0x000fd600078e0026 */
[----:B------:R-:W-:Y:S05]  /*3070*/  @P0 BRA `(.L_x_38) ;  /* 0x00000000008c0947 */ /* 0x000fea0003800000 */
[----:B------:R2:W-:Y:S01]  /*3080*/  STL.64 [R1+0x38], R18 ;  /* 0x0000381201007387 */ /* 0x0005e20000100a00 */
[----:B------:R-:W-:Y:S01]  /*3090*/  IMAD.MOV.U32 R0, RZ, RZ, R18 ;  /* 0x000000ffff007224 */ /* 0x000fe200078e0012 */
[----:B------:R-:W-:Y:S06]  /*30a0*/  BRA `(.L_x_38) ;  /* 0x0000000000807947 */ /* 0x000fec0003800000 */
.L_x_37:
[C---:B------:R-:W-:Y:S02]  /*30b0*/  VIADD R39, R15.reuse, 0xfffffffe ;  /* 0xfffffffe0f277836 */ /* 0x040fe40000000000 */
[----:B------:R-:W-:Y:S02]  /*30c0*/  VIADD R41, R15, 0xfffffff1 ;  /* 0xfffffff10f297836 */ /* 0x000fe40000000000 */
[--C-:B------:R-:W-:Y:S02]  /*30d0*/  IMAD R39, R39, 0x8, R28.reuse ;  /* 0x0000000827277824 */ /* 0x100fe400078e021c */
[----:B------:R-:W-:-:S04]  /*30e0*/  IMAD R41, R41, 0x8, R28 ;  /* 0x0000000829297824 */ /* 0x000fc800078e021c */
[----:B------:R-:W2:Y:S01]  /*30f0*/  LDL.64 R38, [R39] ;  /* 0x0000000027267983 */ /* 0x000ea20000100a00 */
[C---:B------:R-:W-:Y:S02]  /*3100*/  VIADD R47, R15.reuse, 0xfffffff9 ;  /* 0xfffffff90f2f7836 */ /* 0x040fe40000000000 */
[----:B------:R-:W-:Y:S01]  /*3110*/  VIADD R49, R15, 0xfffffff0 ;  /* 0xfffffff00f317836 */ /* 0x000fe20000000000 */
[----:B------:R-:W3:Y:S01]  /*3120*/  LDL.64 R40, [R41] ;  /* 0x0000000029287983 */ /* 0x000ee20000100a00 */
[--C-:B------:R-:W-:Y:S02]  /*3130*/  IMAD R47, R47, 0x8, R28.reuse ;  /* 0x000000082f2f7824 */ /* 0x100fe400078e021c */
[----:B------:R-:W-:-:S04]  /*3140*/  IMAD R49, R49, 0x8, R28 ;  /* 0x0000000831317824 */ /* 0x000fc800078e021c */
[----:B------:R-:W4:Y:S04]  /*3150*/  LDL R47, [R47] ;  /* 0x000000002f2f7983 */ /* 0x000f280000100800 */
[----:B------:R-:W4:Y:S01]  /*3160*/  LDL R0, [R49] ;  /* 0x0000000031007983 */ /* 0x000f220000100800 */
[C---:B--2---:R-:W-:Y:S01]  /*3170*/  IMAD.SHL.U32 R51, R38.reuse, 0x2000, RZ ;  /* 0x0000200026337824 */ /* 0x044fe200078e00ff */
[C-C-:B------:R-:W-:Y:S01]  /*3180*/  SHF.R.U64 R50, R38.reuse, 0x13, R39.reuse ;  /* 0x0000001326327819 */ /* 0x140fe20000001227 */
[C---:B------:R-:W-:Y:S01]  /*3190*/  IMAD.SHL.U32 R53, R38.reuse, 0x8000, RZ ;  /* 0x0000800026357824 */ /* 0x040fe200078e00ff */
[C-C-:B------:R-:W-:Y:S02]  /*31a0*/  SHF.R.U64 R48, R38.reuse, 0xa, R39.reuse ;  /* 0x0000000a26307819 */ /* 0x140fe40000001227 */
[----:B------:R-:W-:Y:S01]  /*31b0*/  SHF.R.U64 R52, R38, 0x11, R39 ;  /* 0x0000001126347819 */ /* 0x000fe20000001227 */
[C---:B---3--:R-:W-:Y:S01]  /*31c0*/  IMAD.SHL.U32 R38, R40.reuse, 0x4000, RZ ;  /* 0x0000400028267824 */ /* 0x048fe200078e00ff */
[----:B------:R-:W-:-:S02]  /*31d0*/  SHF.R.U64 R46, R40, 0x12, R41 ;  /* 0x00000012282e7819 */ /* 0x000fc40000001229 */
[----:B------:R-:W-:Y:S02]  /*31e0*/  SHF.R.U64 R39, R40, 0x3, R41 ;  /* 0x0000000328277819 */ /* 0x000fe40000001229 */
[----:B------:R-:W-:Y:S02]  /*31f0*/  LOP3.LUT R48, R48, R50, R51, 0x1e, !PT ;  /* 0x0000003230307212 */ /* 0x000fe400078e1e33 */
[C---:B------:R-:W-:Y:S01]  /*3200*/  SHF.R.U64 R41, R40.reuse, 0x7, R41 ;  /* 0x0000000728297819 */ /* 0x040fe20000001229 */
[----:B------:R-:W-:Y:S01]  /*3210*/  IMAD.SHL.U32 R40, R40, 0x2000000, RZ ;  /* 0x0200000028287824 */ /* 0x000fe200078e00ff */
[----:B------:R-:W-:Y:S02]  /*3220*/  LOP3.LUT R39, R39, R46, R38, 0x1e, !PT ;  /* 0x0000002e27277212 */ /* 0x000fe400078e1e26 */
[----:B------:R-:W-:Y:S02]  /*3230*/  LOP3.LUT R38, R48, R52, R53, 0x1e, !PT ;  /* 0x0000003430267212 */ /* 0x000fe400078e1e35 */
[----:B------:R-:W-:Y:S01]  /*3240*/  LOP3.LUT R39, R39, R41, R40, 0x1e, !PT ;  /* 0x0000002927277212 */ /* 0x000fe200078e1e28 */
[----:B------:R-:W-:Y:S01]  /*3250*/  IMAD R41, R15, 0x8, R28 ;  /* 0x000000080f297824 */ /* 0x000fe200078e021c */
[----:B----4-:R-:W-:-:S05]  /*3260*/  IADD3 R0, PT, PT, R38, R0, R47 ;  /* 0x0000000026007210 */ /* 0x010fca0007ffe02f */
[----:B------:R-:W-:Y:S02]  /*3270*/  IMAD.IADD R0, R0, 0x1, R39 ;  /* 0x0000000100007824 */ /* 0x000fe400078e0227 */
[----:B------:R-:W-:Y:S02]  /*3280*/  IMAD.MOV.U32 R39, RZ, RZ, RZ ;  /* 0x000000ffff277224 */ /* 0x000fe400078e00ff */
[----:B------:R-:W-:-:S05]  /*3290*/  IMAD.MOV.U32 R38, RZ, RZ, R0 ;  /* 0x000000ffff267224 */ /* 0x000fca00078e0000 */
[----:B------:R0:W-:Y:S02]  /*32a0*/  STL.64 [R41], R38 ;  /* 0x0000002629007387 */ /* 0x0001e40000100a00 */
.L_x_38:
[----:B------:R-:W-:Y:S05]  /*32b0*/  BSYNC.RECONVERGENT B2 ;  /* 0x0000000000027941 */ /* 0x000fea0003800200 */
.L_x_36:
[----:B01----:R-:W0:Y:S02]  /*32c0*/  LDC.64 R38, c[0x0][0x398] ;  /* 0x0000e600ff267b82 */ /* 0x003e240000000a00 */
[----:B0-----:R-:W-:-:S05]  /*32d0*/  IMAD.WIDE.U32 R38, R15, 0x8, R38 ;  /* 0x000000080f267825 */ /* 0x001fca00078e0026 */
[----:B------:R0:W3:Y:S01]  /*32e0*/  LDG.E R41, desc[UR36][R38.64] ;  /* 0x0000002426297981 */ /* 0x0000e2000c1e1900 */
[C---:B------:R-:W-:Y:S01]  /*32f0*/  IMAD.SHL.U32 R46, R29.reuse, 0x40000000, RZ ;  /* 0x400000001d2e7824 */ /* 0x040fe200078e00ff */
[----:B------:R-:W-:Y:S01]  /*3300*/  SHF.R.U64 R47, R29, 0x2, R32 ;  /* 0x000000021d2f7819 */ /* 0x000fe20000001220 */
[C---:B------:R-:W-:Y:S01]  /*3310*/  IMAD.SHL.U32 R50, R21.reuse, 0x4000000, RZ ;  /* 0x0400000015327824 */ /* 0x040fe200078e00ff */
[----:B------:R-:W-:Y:S01]  /*3320*/  SHF.R.U64 R49, R21, 0x6, R30 ;  /* 0x0000000615317819 */ /* 0x000fe2000000121e */
[----:B------:R-:W-:Y:S01]  /*3330*/  IMAD.SHL.U32 R40, R29, 0x80000, RZ ;  /* 0x000800001d287824 */ /* 0x000fe200078e00ff */
[----:B------:R-:W-:Y:S01]  /*3340*/  LOP3.LUT R46, R47, R46, RZ, 0xfc, !PT ;  /* 0x0000002e2f2e7212 */ /* 0x000fe200078efcff */
[----:B------:R-:W-:Y:S01]  /*3350*/  IMAD.SHL.U32 R48, R21, 0x200000, RZ ;  /* 0x0020000015307824 */ /* 0x000fe200078e00ff */
[----:B------:R-:W-:Y:S01]  /*3360*/  SHF.R.U64 R47, R29, 0xd, R32 ;  /* 0x0000000d1d2f7819 */ /* 0x000fe20000001220 */
[----:B------:R-:W-:Y:S01]  /*3370*/  ST.E.64 desc[UR36][R16.64+0x30], R34 ;  /* 0x0000302210007985 */ /* 0x000fe2000c101b24 */
[----:B------:R-:W-:Y:S01]  /*3380*/  LOP3.LUT R50, R49, R50, RZ, 0xfc, !PT ;  /* 0x0000003231327212 */ /* 0x000fe200078efcff */
[----:B------:R-:W-:Y:S01]  /*3390*/  VIADD R15, R15, 0x1 ;  /* 0x000000010f0f7836 */ /* 0x000fe20000000000 */
[----:B------:R-:W-:Y:S01]  /*33a0*/  SHF.R.U64 R49, R21, 0xb, R30 ;  /* 0x0000000b15317819 */ /* 0x000fe2000000121e */
[----:B------:R-:W-:Y:S01]  /*33b0*/  ST.E.64 desc[UR36][R16.64+0x10], R36 ;  /* 0x0000102410007985 */ /* 0x000fe2000c101b24 */
[----:B0-----:R-:W-:Y:S01]  /*33c0*/  LOP3.LUT R38, R46, R47, R40, 0x1e, !PT ;  /* 0x0000002f2e267212 */ /* 0x001fe200078e1e28 */
[----:B------:R-:W-:Y:S01]  /*33d0*/  IMAD.SHL.U32 R46, R29, 0x400, RZ ;  /* 0x000004001d2e7824 */ /* 0x000fe200078e00ff */
[----:B------:R-:W-:Y:S01]  /*33e0*/  LOP3.LUT R47, R50, R49, R48, 0x1e, !PT ;  /* 0x00000031322f7212 */ /* 0x000fe200078e1e30 */
[----:B------:R-:W-:Y:S01]  /*33f0*/  IMAD.SHL.U32 R49, R21, 0x80, RZ ;  /* 0x0000008015317824 */ /* 0x000fe200078e00ff */
[----:B------:R-:W-:Y:S01]  /*3400*/  SHF.R.U64 R39, R29, 0x16, R32 ;  /* 0x000000161d277819 */ /* 0x000fe20000001220 */
[----:B------:R-:W-:Y:S01]  /*3410*/  IMAD.MOV.U32 R48, RZ, RZ, RZ ;  /* 0x000000ffff307224 */ /* 0x000fe200078e00ff */
[----:B------:R-:W-:-:S02]  /*3420*/  SHF.R.U64 R40, R21, 0x19, R30 ;  /* 0x0000001915287819 */ /* 0x000fc4000000121e */
[----:B------:R-:W-:Y:S01]  /*3430*/  LOP3.LUT R46, R38, R39, R46, 0x1e, !PT ;  /* 0x00000027262e7212 */ /* 0x000fe200078e1e2e */
[----:B------:R-:W-:Y:S01]  /*3440*/  IMAD.MOV.U32 R39, RZ, RZ, R45 ;  /* 0x000000ffff277224 */ /* 0x000fe200078e002d */
[----:B------:R-:W-:Y:S01]  /*3450*/  LOP3.LUT R49, R47, R40, R49, 0x1e, !PT ;  /* 0x000000282f317212 */ /* 0x000fe200078e1e31 */
[----:B------:R-:W-:Y:S01]  /*3460*/  IMAD.MOV.U32 R40, RZ, RZ, R31 ;  /* 0x000000ffff287224 */ /* 0x000fe200078e001f */
[----:B------:R-:W-:Y:S01]  /*3470*/  LOP3.LUT R45, R31, R36, R29, 0xe8, !PT ;  /* 0x000000241f2d7212 */ /* 0x000fe200078ee81d */
[--C-:B------:R-:W-:Y:S01]  /*3480*/  IMAD.MOV.U32 R38, RZ, RZ, R33.reuse ;  /* 0x000000ffff267224 */ /* 0x100fe200078e0021 */
[----:B------:R-:W-:Y:S02]  /*3490*/  LOP3.LUT R47, R34, R21, R33, 0xe2, !PT ;  /* 0x00000015222f7212 */ /* 0x000fe400078ee221 */
[----:B------:R-:W-:Y:S02]  /*34a0*/  ISETP.NE.AND P0, PT, R15, 0x40, PT ;  /* 0x000000400f00780c */ /* 0x000fe40003f05270 */
[----:B------:R0:W-:Y:S02]  /*34b0*/  ST.E.64 desc[UR36][R16.64+0x38], R38 ;  /* 0x0000382610007985 */ /* 0x0001e4000c101b24 */
[----:B0-----:R-:W-:-:S02]  /*34c0*/  IMAD.MOV.U32 R39, RZ, RZ, RZ ;  /* 0x000000ffff277224 */ /* 0x001fc400078e00ff */
[----:B---3--:R-:W-:Y:S02]  /*34d0*/  IMAD.IADD R0, R41, 0x1, R0 ;  /* 0x0000000129007824 */ /* 0x008fe400078e0200 */
[----:B------:R-:W-:-:S03]  /*34e0*/  IMAD.MOV.U32 R41, RZ, RZ, R44 ;  /* 0x000000ffff297224 */ /* 0x000fc600078e002c */
[-C--:B------:R-:W-:Y:S01]  /*34f0*/  IADD3 R45, PT, PT, R45, R0.reuse, R46 ;  /* 0x000000002d2d7210 */ /* 0x080fe20007ffe02e */
[----:B------:R-:W-:Y:S01]  /*3500*/  IMAD.MOV.U32 R46, RZ, RZ, RZ ;  /* 0x000000ffff2e7224 */ /* 0x000fe200078e00ff */
[----:B------:R0:W-:Y:S01]  /*3510*/  ST.E.64 desc[UR36][R16.64+0x18], R40 ;  /* 0x0000182810007985 */ /* 0x0001e2000c101b24 */
[----:B------:R-:W-:Y:S01]  /*3520*/  IADD3 R0, PT, PT, R42, R0, R43 ;  /* 0x000000002a007210 */ /* 0x000fe20007ffe02b */
[----:B------:R-:W-:Y:S01]  /*3530*/  IMAD.MOV.U32 R43, RZ, RZ, RZ ;  /* 0x000000ffff2b7224 */ /* 0x000fe200078e00ff */
[C---:B------:R-:W-:Y:S02]  /*3540*/  IADD3 R42, PT, PT, R47.reuse, R45, R42 ;  /* 0x0000002d2f2a7210 */ /* 0x040fe40007ffe02a */
[----:B------:R-:W-:-:S03]  /*3550*/  IADD3 R38, PT, PT, R47, R0, R49 ;  /* 0x000000002f267210 */ /* 0x000fc60007ffe031 */
[----:B------:R-:W-:Y:S02]  /*3560*/  IMAD.IADD R42, R42, 0x1, R49 ;  /* 0x000000012a2a7824 */ /* 0x000fe400078e0231 */
[----:B------:R-:W-:Y:S01]  /*3570*/  ST.E.64 desc[UR36][R16.64+0x20], R38 ;  /* 0x0000202610007985 */ /* 0x000fe2000c101b24 */
[----:B------:R-:W-:Y:S02]  /*3580*/  IMAD.MOV.U32 R47, RZ, RZ, R38 ;  /* 0x000000ffff2f7224 */ /* 0x000fe400078e0026 */
[----:B------:R-:W-:Y:S01]  /*3590*/  IMAD.MOV.U32 R0, RZ, RZ, R42 ;  /* 0x000000ffff007224 */ /* 0x000fe200078e002a */
[----:B------:R-:W-:Y:S01]  /*35a0*/  ST.E.64 desc[UR36][R16.64], R42 ;  /* 0x0000002a10007985 */ /* 0x000fe2000c101b24 */
[----:B0-----:R-:W-:Y:S02]  /*35b0*/  IMAD.MOV.U32 R40, RZ, RZ, R21 ;  /* 0x000000ffff287224 */ /* 0x001fe400078e0015 */
[----:B------:R-:W-:-:S05]  /*35c0*/  IMAD.MOV.U32 R41, RZ, RZ, R30 ;  /* 0x000000ffff297224 */ /* 0x000fca00078e001e */
[----:B------:R0:W-:Y:S02]  /*35d0*/  ST.E.64 desc[UR36][R16.64+0x28], R40 ;  /* 0x0000282810007985 */ /* 0x0001e4000c101b24 */
[----:B0-----:R-:W-:Y:S02]  /*35e0*/  IMAD.MOV.U32 R40, RZ, RZ, R29 ;  /* 0x000000ffff287224 */ /* 0x001fe400078e001d */
[----:B------:R-:W-:-:S05]  /*35f0*/  IMAD.MOV.U32 R41, RZ, RZ, R32 ;  /* 0x000000ffff297224 */ /* 0x000fca00078e0020 */
[----:B------:R0:W-:Y:S01]  /*3600*/  ST.E.64 desc[UR36][R16.64+0x8], R40 ;  /* 0x0000082810007985 */ /* 0x0001e2000c101b24 */
[----:B------:R-:W-:Y:S05]  /*3610*/  @P0 BRA `(.L_x_39) ;  /* 0xfffffff800300947 */ /* 0x000fea000383ffff */
[----:B------:R-:W-:Y:S05]  /*3620*/  BSYNC.RECONVERGENT B1 ;  /* 0x0000000000017941 */ /* 0x000fea0003800200 */
.L_x_35:
[----:B------:R-:W-:Y:S02]  /*3630*/  IMAD.IADD R10, R10, 0x1, R21 ;  /* 0x000000010a0a7824 */ /* 0x000fe400078e0215 */
[----:B------:R-:W-:Y:S02]  /*3640*/  IMAD.IADD R2, R2, 0x1, R42 ;  /* 0x0000000102027824 */ /* 0x000fe400078e022a */
[----:B------:R-:W-:Y:S02]  /*3650*/  IMAD.IADD R4, R4, 0x1, R29 ;  /* 0x0000000104047824 */ /* 0x000fe400078e021d */
[----:B------:R-:W-:Y:S02]  /*3660*/  IMAD.IADD R6, R6, 0x1, R36 ;  /* 0x0000000106067824 */ /* 0x000fe400078e0224 */
[----:B------:R-:W-:Y:S02]  /*3670*/  IMAD.IADD R14, R14, 0x1, R31 ;  /* 0x000000010e0e7824 */ /* 0x000fe400078e021f */
[----:B------:R-:W-:-:S02]  /*3680*/  IMAD.IADD R8, R8, 0x1, R38 ;  /* 0x0000000108087824 */ /* 0x000fc400078e0226 */
[----:B------:R-:W-:Y:S02]  /*3690*/  IMAD.IADD R20, R20, 0x1, R33 ;  /* 0x0000000114147824 */ /* 0x000fe400078e0221 */
[----:B------:R-:W-:Y:S02]  /*36a0*/  IMAD.IADD R12, R12, 0x1, R34 ;  /* 0x000000010c0c7824 */ /* 0x000fe400078e0222 */
[----:B------:R-:W-:Y:S02]  /*36b0*/  IMAD.MOV.U32 R15, RZ, RZ, RZ ;  /* 0x000000ffff0f7224 */ /* 0x000fe400078e00ff */
[----:B------:R-:W-:Y:S02]  /*36c0*/  IMAD.MOV.U32 R21, RZ, RZ, RZ ;  /* 0x000000ffff157224 */ /* 0x000fe400078e00ff */
[----:B------:R-:W-:Y:S01]  /*36d0*/  IMAD.MOV.U32 R3, RZ, RZ, RZ ;  /* 0x000000ffff037224 */ /* 0x000fe200078e00ff */
[----:B------:R1:W-:Y:S01]  /*36e0*/  ST.E.64 desc[UR36][R16.64+0x18], R14 ;  /* 0x0000180e10007985 */ /* 0x0003e2000c101b24 */
[----:B------:R-:W-:-:S02]  /*36f0*/  IMAD.MOV.U32 R5, RZ, RZ, RZ ;  /* 0x000000ffff057224 */ /* 0x000fc400078e00ff */
[----:B------:R-:W-:Y:S01]  /*3700*/  IMAD.MOV.U32 R7, RZ, RZ, RZ ;  /* 0x000000ffff077224 */ /* 0x000fe200078e00ff */
[----:B------:R1:W-:Y:S01]  /*3710*/  ST.E.64 desc[UR36][R16.64+0x38], R20 ;  /* 0x0000381410007985 */ /* 0x0003e2000c101b24 */
[----:B------:R-:W-:Y:S02]  /*3720*/  IMAD.MOV.U32 R9, RZ, RZ, RZ ;  /* 0x000000ffff097224 */ /* 0x000fe400078e00ff */
[----:B------:R-:W-:Y:S01]  /*3730*/  IMAD.MOV.U32 R11, RZ, RZ, RZ ;  /* 0x000000ffff0b7224 */ /* 0x000fe200078e00ff */
[----:B------:R1:W-:Y:S01]  /*3740*/  ST.E.64 desc[UR36][R16.64], R2 ;  /* 0x0000000210007985 */ /* 0x0003e2000c101b24 */
[----:B------:R-:W-:Y:S02]  /*3750*/  IMAD.MOV.U32 R13, RZ, RZ, RZ ;  /* 0x000000ffff0d7224 */ /* 0x000fe400078e00ff */
[----:B------:R-:W-:Y:S01]  /*3760*/  VIADD R26, R26, 0x1 ;  /* 0x000000011a1a7836 */ /* 0x000fe20000000000 */
[----:B------:R1:W-:Y:S04]  /*3770*/  ST.E.64 desc[UR36][R16.64+0x8], R4 ;  /* 0x0000080410007985 */ /* 0x0003e8000c101b24 */
[----:B------:R1:W-:Y:S01]  /*3780*/  ST.E.64 desc[UR36][R16.64+0x10], R6 ;  /* 0x0000100610007985 */ /* 0x0003e2000c101b24 */
[----:B------:R-:W-:-:S03]  /*3790*/  ISETP.GT.U32.AND P0, PT, R27, R26, PT ;  /* 0x0000001a1b00720c */ /* 0x000fc60003f04070 */
[----:B------:R1:W-:Y:S04]  /*37a0*/  ST.E.64 desc[UR36][R16.64+0x20], R8 ;  /* 0x0000200810007985 */ /* 0x0003e8000c101b24 */
[----:B------:R1:W-:Y:S04]  /*37b0*/  ST.E.64 desc[UR36][R16.64+0x28], R10 ;  /* 0x0000280a10007985 */ /* 0x0003e8000c101b24 */
[----:B------:R1:W-:Y:S02]  /*37c0*/  ST.E.64 desc[UR36][R16.64+0x30], R12 ;  /* 0x0000300c10007985 */ /* 0x0003e4000c101b24 */
[----:B------:R-:W-:Y:S05]  /*37d0*/  @P0 BRA `(.L_x_40) ;  /* 0xfffffff400800947 */ /* 0x000fea000383ffff */
.L_x_34:
[----:B------:R-:W-:Y:S05]  /*37e0*/  BSYNC.RECONVERGENT B0 ;  /* 0x0000000000007941 */ /* 0x000fea0003800200 */
.L_x_33:
[----:B------:R-:W-:Y:S01]  /*37f0*/  MOV R0, 0x8 ;  /* 0x0000000800007802 */ /* 0x000fe20000000f00 */
[----:B01----:R-:W-:Y:S02]  /*3800*/  IMAD.MOV.U32 R4, RZ, RZ, 0x41 ;  /* 0x00000041ff047424 */ /* 0x003fe400078e00ff */
[----:B------:R-:W-:Y:S01]  /*3810*/  IMAD.MOV.U32 R5, RZ, RZ, RZ ;  /* 0x000000ffff057224 */ /* 0x000fe200078e00ff */
[----:B------:R0:W1:Y:S06]  /*3820*/  LDC.64 R2, c[0x4][R0] ;  /* 0x0100000000027b82 */ /* 0x00006c0000000a00 */
[----:B------:R-:W-:-:S07]  /*3830*/  LEPC R20, `(.L_x_41) ;  /* 0x000000001014794e */ /* 0x000fce0000000000 */
[----:B012---:R-:W-:Y:S05]  /*3840*/  CALL.ABS.NOINC R2 ;  /* 0x0000000002007343 */ /* 0x007fea0003c00000 */
.L_x_41:
[----:B------:R-:W2:Y:S04]  /*3850*/  LD.E.64 R6, desc[UR36][R16.64] ;  /* 0x0000002410067980 */ /* 0x000ea8000c101b00 */
[----:B------:R-:W3:Y:S04]  /*3860*/  LD.E.64 R2, desc[UR36][R16.64+0x8] ;  /* 0x0000082410027980 */ /* 0x000ee8000c101b00 */
[----:B------:R-:W4:Y:S04]  /*3870*/  LD.E.64 R36, desc[UR36][R16.64+0x10] ;  /* 0x0000102410247980 */ /* 0x000f28000c101b00 */
[----:B------:R-:W5:Y:S04]  /*3880*/  LD.E.64 R66, desc[UR36][R16.64+0x18] ;  /* 0x0000182410427980 */ /* 0x000f68000c101b00 */
[----:B------:R-:W5:Y:S04]  /*3890*/  LD.E.64 R10, desc[UR36][R16.64+0x20] ;  /* 0x00002024100a7980 */ /* 0x000f68000c101b00 */
[----:B------:R-:W5:Y:S01]  /*38a0*/  LD.E.64 R8, desc[UR36][R16.64+0x28] ;  /* 0x0000282410087980 */ /* 0x000f62000c101b00 */
[----:B--2---:R-:W-:-:S02]  /*38b0*/  LOP3.LUT R0, R6, 0xe, RZ, 0xc0, !PT ;  /* 0x0000000e06007812 */ /* 0x004fc400078ec0ff */
[----:B------:R-:W-:Y:S02]  /*38c0*/  LOP3.LUT R20, R6, 0xf, RZ, 0xc0, !PT ;  /* 0x0000000f06147812 */ /* 0x000fe400078ec0ff */
[----:B------:R-:W-:Y:S02]  /*38d0*/  ISETP.GE.U32.AND P0, PT, R0, 0xa, PT ;  /* 0x0000000a0000780c */ /* 0x000fe40003f06070 */
[C---:B------:R-:W-:Y:S02]  /*38e0*/  LOP3.LUT R0, R6.reuse, 0xe0, RZ, 0xc0, !PT ;  /* 0x000000e006007812 */ /* 0x040fe400078ec0ff */
[C-C-:B------:R-:W-:Y:S02]  /*38f0*/  SHF.R.U64 R31, R6.reuse, 0x4, R7.reuse ;  /* 0x00000004061f7819 */ /* 0x140fe40000001207 */
[C---:B------:R-:W-:Y:S02]  /*3900*/  LOP3.LUT R14, R6.reuse, 0xe00, RZ, 0xc0, !PT ;  /* 0x00000e00060e7812 */ /* 0x040fe400078ec0ff */
[----:B------:R-:W-:-:S02]  /*3910*/  SHF.R.U64 R15, R6, 0x8, R7 ;  /* 0x00000008060f7819 */ /* 0x000fc40000001207 */
[C---:B------:R-:W-:Y:S02]  /*3920*/  LOP3.LUT R13, R6.reuse, 0xe000, RZ, 0xc0, !PT ;  /* 0x0000e000060d7812 */ /* 0x040fe400078ec0ff */
[C-C-:B------:R-:W-:Y:S02]  /*3930*/  SHF.R.U64 R21, R6.reuse, 0xc, R7.reuse ;  /* 0x0000000c06157819 */ /* 0x140fe40000001207 */
[C---:B------:R-:W-:Y:S02]  /*3940*/  LOP3.LUT R12, R6.reuse, 0xe0000, RZ, 0xc0, !PT ;  /* 0x000e0000060c7812 */ /* 0x040fe400078ec0ff */
[C-C-:B------:R-:W-:Y:S02]  /*3950*/  SHF.R.U64 R25, R6.reuse, 0x10, R7.reuse ;  /* 0x0000001006197819 */ /* 0x140fe40000001207 */
[C---:B------:R-:W-:Y:S02]  /*3960*/  LOP3.LUT R26, R6.reuse, 0xe00000, RZ, 0xc0, !PT ;  /* 0x00e00000061a7812 */ /* 0x040fe400078ec0ff */
[----:B------:R-:W-:-:S02]  /*3970*/  SHF.R.U64 R27, R6, 0x14, R7 ;  /* 0x00000014061b7819 */ /* 0x000fc40000001207 */
[C---:B------:R-:W-:Y:S02]  /*3980*/  LOP3.LUT R24, R6.reuse, 0xe000000, RZ, 0xc0, !PT ;  /* 0x0e00000006187812 */ /* 0x040fe400078ec0ff */
[C-C-:B------:R-:W-:Y:S02]  /*3990*/  SHF.R.U64 R29, R6.reuse, 0x18, R7.reuse ;  /* 0x00000018061d7819 */ /* 0x140fe40000001207 */
[C---:B------:R-:W-:Y:S02]  /*39a0*/  SHF.R.U64 R35, R6.reuse, 0x1c, R7 ;  /* 0x0000001c06237819 */ /* 0x040fe40000001207 */
[----:B------:R-:W-:Y:S02]  /*39b0*/  LOP3.LUT R6, R6, 0xe0000000, RZ, 0xc0, !PT ;  /* 0xe000000006067812 */ /* 0x000fe400078ec0ff */
[----:B------:R-:W-:Y:S01]  /*39c0*/  ISETP.GE.U32.AND P3, PT, R0, 0xa0, PT ;  /* 0x000000a00000780c */ /* 0x000fe20003f66070 */
[----:B------:R-:W-:Y:S01]  /*39d0*/  IMAD.MOV.U32 R0, RZ, RZ, 0x30 ;  /* 0x00000030ff007424 */ /* 0x000fe200078e00ff */
[----:B------:R-:W-:-:S02]  /*39e0*/  ISETP.GE.U32.AND P1, PT, R6, -0x60000000, PT ;  /* 0xa00000000600780c */ /* 0x000fc40003f26070 */
[----:B------:R-:W2:Y:S01]  /*39f0*/  LD.E.64 R6, desc[UR36][R16.64+0x30] ;  /* 0x0000302410067980 */ /* 0x000ea2000c101b00 */
[----:B------:R-:W-:Y:S02]  /*3a00*/  ISETP.GE.U32.AND.EX P0, PT, RZ, RZ, PT, P0 ;  /* 0x000000ffff00720c */ /* 0x000fe40003f06100 */
[----:B------:R-:W-:Y:S02]  /*3a10*/  ISETP.GE.U32.AND P6, PT, R14, 0xa00, PT ;  /* 0x00000a000e00780c */ /* 0x000fe40003fc6070 */
[----:B------:R-:W-:Y:S02]  /*3a20*/  ISETP.GE.U32.AND P5, PT, R13, 0xa000, PT ;  /* 0x0000a0000d00780c */ /* 0x000fe40003fa6070 */
[----:B------:R-:W-:Y:S02]  /*3a30*/  ISETP.GE.U32.AND P4, PT, R12, 0xa0000, PT ;  /* 0x000a00000c00780c */ /* 0x000fe40003f86070 */
[----:B------:R-:W-:Y:S02]  /*3a40*/  SEL R13, R0, 0x37, !P0 ;  /* 0x00000037000d7807 */ /* 0x000fe40004000000 */
[----:B------:R-:W-:-:S02]  /*3a50*/  ISETP.GE.U32.AND.EX P6, PT, RZ, RZ, PT, P6 ;  /* 0x000000ffff00720c */ /* 0x000fc40003fc6160 */
[----:B------:R-:W-:Y:S01]  /*3a60*/  ISETP.GE.U32.AND.EX P5, PT, RZ, RZ, PT, P5 ;  /* 0x000000ffff00720c */ /* 0x000fe20003fa6150 */
[----:B------:R-:W-:Y:S01]  /*3a70*/  IMAD.IADD R13, R20, 0x1, R13 ;  /* 0x00000001140d7824 */ /* 0x000fe200078e020d */
[----:B------:R-:W-:Y:S02]  /*3a80*/  ISETP.GE.U32.AND.EX P4, PT, RZ, RZ, PT, P4 ;  /* 0x000000ffff00720c */ /* 0x000fe40003f86140 */
[----:B------:R-:W-:Y:S02]  /*3a90*/  ISETP.GE.U32.AND.EX P3, PT, RZ, RZ, PT, P3 ;  /* 0x000000ffff00720c */ /* 0x000fe40003f66130 */
[----:B------:R-:W-:Y:S02]  /*3aa0*/  ISETP.GE.U32.AND P2, PT, R26, 0xa00000, PT ;  /* 0x00a000001a00780c */ /* 0x000fe40003f46070 */
[----:B------:R-:W-:Y:S02]  /*3ab0*/  ISETP.GE.U32.AND P0, PT, R24, 0xa000000, PT ;  /* 0x0a0000001800780c */ /* 0x000fe40003f06070 */
[----:B------:R-:W-:-:S02]  /*3ac0*/  LOP3.LUT R15, R15, 0xf, RZ, 0xc0, !PT ;  /* 0x0000000f0f0f7812 */ /* 0x000fc400078ec0ff */
[----:B------:R-:W-:Y:S02]  /*3ad0*/  LOP3.LUT R21, R21, 0xf, RZ, 0xc0, !PT ;  /* 0x0000000f15157812 */ /* 0x000fe400078ec0ff */
[----:B------:R-:W-:Y:S02]  /*3ae0*/  LOP3.LUT R25, R25, 0xf, RZ, 0xc0, !PT ;  /* 0x0000000f19197812 */ /* 0x000fe400078ec0ff */
[C---:B------:R-:W-:Y:S02]  /*3af0*/  SEL R20, R0.reuse, 0x37, !P6 ;  /* 0x0000003700147807 */ /* 0x040fe40007000000 */
[C---:B------:R-:W-:Y:S02]  /*3b00*/  SEL R14, R0.reuse, 0x37, !P5 ;  /* 0x00000037000e7807 */ /* 0x040fe40006800000 */
[----:B------:R-:W-:Y:S02]  /*3b10*/  SEL R12, R0, 0x37, !P4 ;  /* 0x00000037000c7807 */ /* 0x000fe40006000000 */
[----:B------:R-:W-:-:S02]  /*3b20*/  LOP3.LUT R31, R31, 0xf, RZ, 0xc0, !PT ;  /* 0x0000000f1f1f7812 */ /* 0x000fc400078ec0ff */
[C---:B------:R-:W-:Y:S02]  /*3b30*/  SEL R24, R0.reuse, 0x37, !P3 ;  /* 0x0000003700187807 */ /* 0x040fe40005800000 */
[----:B------:R-:W-:Y:S02]  /*3b40*/  ISETP.GE.U32.AND.EX P2, PT, RZ, RZ, PT, P2 ;  /* 0x000000ffff00720c */ /* 0x000fe40003f46120 */
[----:B------:R-:W-:Y:S02]  /*3b50*/  ISETP.GE.U32.AND.EX P0, PT, RZ, RZ, PT, P0 ;  /* 0x000000ffff00720c */ /* 0x000fe40003f06100 */
[----:B------:R-:W-:Y:S01]  /*3b60*/  ISETP.GE.U32.AND.EX P1, PT, RZ, RZ, PT, P1 ;  /* 0x000000ffff00720c */ /* 0x000fe20003f26110 */
[----:B------:R-:W-:Y:S01]  /*3b70*/  IMAD.IADD R15, R15, 0x1, R20 ;  /* 0x000000010f0f7824 */ /* 0x000fe200078e0214 */
[----:B------:R-:W-:Y:S01]  /*3b80*/  LOP3.LUT R27, R27, 0xf, RZ, 0xc0, !PT ;  /* 0x0000000f1b1b7812 */ /* 0x000fe200078ec0ff */
[----:B------:R-:W-:Y:S01]  /*3b90*/  IMAD.IADD R21, R21, 0x1, R14 ;  /* 0x0000000115157824 */ /* 0x000fe200078e020e */
[----:B------:R-:W-:Y:S01]  /*3ba0*/  LOP3.LUT R29, R29, 0xf, RZ, 0xc0, !PT ;  /* 0x0000000f1d1d7812 */ /* 0x000fe200078ec0ff */
[----:B------:R-:W-:Y:S01]  /*3bb0*/  IMAD.IADD R25, R25, 0x1, R12 ;  /* 0x0000000119197824 */ /* 0x000fe200078e020c */
[----:B------:R-:W-:Y:S01]  /*3bc0*/  LOP3.LUT R35, R35, 0xf, RZ, 0xc0, !PT ;  /* 0x0000000f23237812 */ /* 0x000fe200078ec0ff */
[----:B------:R-:W-:Y:S01]  /*3bd0*/  IMAD.IADD R31, R31, 0x1, R24 ;  /* 0x000000011f1f7824 */ /* 0x000fe200078e0218 */
[----:B------:R-:W-:-:S02]  /*3be0*/  SEL R20, R0, 0x37, !P2 ;  /* 0x0000003700147807 */ /* 0x000fc40005000000 */
[C---:B------:R-:W-:Y:S02]  /*3bf0*/  SEL R14, R0.reuse, 0x37, !P0 ;  /* 0x00000037000e7807 */ /* 0x040fe40004000000 */
[----:B------:R-:W-:Y:S02]  /*3c00*/  SEL R12, R0, 0x37, !P1 ;  /* 0x00000037000c7807 */ /* 0x000fe40004800000 */
[C---:B---3--:R-:W-:Y:S01]  /*3c10*/  LOP3.LUT R24, R2.reuse, 0xe, RZ, 0xc0, !PT ;  /* 0x0000000e02187812 */ /* 0x048fe200078ec0ff */
[----:B------:R-:W-:Y:S01]  /*3c20*/  IMAD.IADD R27, R27, 0x1, R20 ;  /* 0x000000011b1b7824 */ /* 0x000fe200078e0214 */
[----:B------:R-:W-:Y:S01]  /*3c30*/  LOP3.LUT R33, R2, 0xf, RZ, 0xc0, !PT ;  /* 0x0000000f02217812 */ /* 0x000fe200078ec0ff */
[----:B------:R-:W-:Y:S01]  /*3c40*/  IMAD.IADD R29, R29, 0x1, R14 ;  /* 0x000000011d1d7824 */ /* 0x000fe200078e020e */
[----:B------:R-:W-:Y:S01]  /*3c50*/  ISETP.GE.U32.AND P0, PT, R24, 0xa, PT ;  /* 0x0000000a1800780c */ /* 0x000fe20003f06070 */
[----:B------:R-:W-:Y:S01]  /*3c60*/  IMAD.IADD R35, R35, 0x1, R12 ;  /* 0x0000000123237824 */ /* 0x000fe200078e020c */
[----:B------:R-:W-:-:S02]  /*3c70*/  LOP3.LUT R30, R2, 0xe0, RZ, 0xc0, !PT ;  /* 0x000000e0021e7812 */ /* 0x000fc400078ec0ff */
[C-C-:B------:R-:W-:Y:S02]  /*3c80*/  SHF.R.U64 R65, R2.reuse, 0x4, R3.reuse ;  /* 0x0000000402417819 */ /* 0x140fe40000001203 */
[C---:B------:R-:W-:Y:S02]  /*3c90*/  LOP3.LUT R26, R2.reuse, 0xe00, RZ, 0xc0, !PT ;  /* 0x00000e00021a7812 */ /* 0x040fe400078ec0ff */
[C-C-:B------:R-:W-:Y:S02]  /*3ca0*/  SHF.R.U64 R63, R2.reuse, 0x8, R3.reuse ;  /* 0x00000008023f7819 */ /* 0x140fe40000001203 */
[C---:B------:R-:W-:Y:S02]  /*3cb0*/  LOP3.LUT R24, R2.reuse, 0xe000, RZ, 0xc0, !PT ;  /* 0x0000e00002187812 */ /* 0x040fe400078ec0ff */
[C---:B------:R-:W-:Y:S02]  /*3cc0*/  SHF.R.U64 R61, R2.reuse, 0xc, R3 ;  /* 0x0000000c023d7819 */ /* 0x040fe40000001203 */
[----:B------:R-:W-:-:S02]  /*3cd0*/  LOP3.LUT R12, R2, 0xe0000, RZ, 0xc0, !PT ;  /* 0x000e0000020c7812 */ /* 0x000fc400078ec0ff */
[C-C-:B------:R-:W-:Y:S02]  /*3ce0*/  SHF.R.U64 R59, R2.reuse, 0x10, R3.reuse ;  /* 0x00000010023b7819 */ /* 0x140fe40000001203 */
[C---:B------:R-:W-:Y:S02]  /*3cf0*/  LOP3.LUT R20, R2.reuse, 0xe00000, RZ, 0xc0, !PT ;  /* 0x00e0000002147812 */ /* 0x040fe400078ec0ff */
[C-C-:B------:R-:W-:Y:S02]  /*3d00*/  SHF.R.U64 R57, R2.reuse, 0x14, R3.reuse ;  /* 0x0000001402397819 */ /* 0x140fe40000001203 */
[C---:B------:R-:W-:Y:S02]  /*3d10*/  LOP3.LUT R14, R2.reuse, 0xe000000, RZ, 0xc0, !PT ;  /* 0x0e000000020e7812 */ /* 0x040fe400078ec0ff */
[C-C-:B------:R-:W-:Y:S02]  /*3d20*/  SHF.R.U64 R55, R2.reuse, 0x18, R3.reuse ;  /* 0x0000001802377819 */ /* 0x140fe40000001203 */
[----:B------:R-:W-:-:S02]  /*3d30*/  SHF.R.U64 R53, R2, 0x1c, R3 ;  /* 0x0000001c02357819 */ /* 0x000fc40000001203 */
[----:B------:R-:W-:-:S04]  /*3d40*/  LOP3.LUT R2, R2, 0xe0000000, RZ, 0xc0, !PT ;  /* 0xe000000002027812 */ /* 0x000fc800078ec0ff */
[----:B------:R-:W-:Y:S02]  /*3d50*/  ISETP.GE.U32.AND P1, PT, R2, -0x60000000, PT ;  /* 0xa00000000200780c */ /* 0x000fe40003f26070 */
[----:B------:R4:W3:Y:S01]  /*3d60*/  LD.E.64 R2, desc[UR36][R16.64+0x38] ;  /* 0x0000382410027980 */ /* 0x0008e2000c101b00 */
[----:B------:R-:W-:Y:S02]  /*3d70*/  ISETP.GE.U32.AND.EX P0, PT, RZ, RZ, PT, P0 ;  /* 0x000000ffff00720c */ /* 0x000fe40003f06100 */
[----:B------:R-:W-:Y:S02]  /*3d80*/  ISETP.GE.U32.AND P5, PT, R24, 0xa000, PT ;  /* 0x0000a0001800780c */ /* 0x000fe40003fa6070 */
[----:B------:R-:W-:Y:S02]  /*3d90*/  ISETP.GE.U32.AND P4, PT, R12, 0xa0000, PT ;  /* 0x000a00000c00780c */ /* 0x000fe40003f86070 */
[----:B------:R-:W-:Y:S02]  /*3da0*/  SEL R12, R0, 0x37, !P0 ;  /* 0x00000037000c7807 */ /* 0x000fe40004000000 */
[----:B------:R-:W-:-:S02]  /*3db0*/  ISETP.GE.U32.AND.EX P5, PT, RZ, RZ, PT, P5 ;  /* 0x000000ffff00720c */ /* 0x000fc40003fa6150 */
[----:B------:R-:W-:Y:S01]  /*3dc0*/  ISETP.GE.U32.AND.EX P4, PT, RZ, RZ, PT, P4 ;  /* 0x000000ffff00720c */ /* 0x000fe20003f86140 */
[----:B------:R-:W-:Y:S01]  /*3dd0*/  IMAD.IADD R33, R33, 0x1, R12 ;  /* 0x0000000121217824 */ /* 0x000fe200078e020c */
[----:B------:R-:W-:Y:S02]  /*3de0*/  ISETP.GE.U32.AND P0, PT, R14, 0xa000000, PT ;  /* 0x0a0000000e00780c */ /* 0x000fe40003f06070 */
[----:B------:R-:W-:Y:S02]  /*3df0*/  ISETP.GE.U32.AND P6, PT, R26, 0xa00, PT ;  /* 0x00000a001a00780c */ /* 0x000fe40003fc6070 */
[----:B------:R-:W-:Y:S02]  /*3e00*/  LOP3.LUT R61, R61, 0xf, RZ, 0xc0, !PT ;  /* 0x0000000f3d3d7812 */ /* 0x000fe400078ec0ff */
[----:B------:R-:W-:Y:S02]  /*3e10*/  LOP3.LUT R59, R59, 0xf, RZ, 0xc0, !PT ;  /* 0x0000000f3b3b7812 */ /* 0x000fe400078ec0ff */
[----:B------:R-:W-:-:S02]  /*3e20*/  SEL R14, R0, 0x37, !P5 ;  /* 0x00000037000e7807 */ /* 0x000fc40006800000 */
[----:B------:R-:W-:Y:S02]  /*3e30*/  SEL R12, R0, 0x37, !P4 ;  /* 0x00000037000c7807 */ /* 0x000fe40006000000 */
[----:B------:R-:W-:Y:S02]  /*3e40*/  ISETP.GE.U32.AND.EX P0, PT, RZ, RZ, PT, P0 ;  /* 0x000000ffff00720c */ /* 0x000fe40003f06100 */
[----:B------:R-:W-:Y:S02]  /*3e50*/  ISETP.GE.U32.AND.EX P1, PT, RZ, RZ, PT, P1 ;  /* 0x000000ffff00720c */ /* 0x000fe40003f26110 */
[----:B----4-:R-:W-:Y:S01]  /*3e60*/  LOP3.LUT R17, R36, 0xe, RZ, 0xc0, !PT ;  /* 0x0000000e24117812 */ /* 0x010fe200078ec0ff */
[----:B------:R-:W-:Y:S01]  /*3e70*/  IMAD.IADD R61, R61, 0x1, R14 ;  /* 0x000000013d3d7824 */ /* 0x000fe200078e020e */
[----:B------:R-:W-:Y:S01]  /*3e80*/  ISETP.GE.U32.AND P3, PT, R30, 0xa0, PT ;  /* 0x000000a01e00780c */ /* 0x000fe20003f66070 */
[----:B------:R-:W-:Y:S01]  /*3e90*/  IMAD.IADD R59, R59, 0x1, R12 ;  /* 0x000000013b3b7824 */ /* 0x000fe200078e020c */
[----:B------:R-:W-:-:S02]  /*3ea0*/  ISETP.GE.U32.AND P2, PT, R20, 0xa00000, PT ;  /* 0x00a000001400780c */ /* 0x000fc40003f46070 */
[----:B------:R-:W-:Y:S02]  /*3eb0*/  ISETP.GE.U32.AND.EX P6, PT, RZ, RZ, PT, P6 ;  /* 0x000000ffff00720c */ /* 0x000fe40003fc6160 */
[----:B------:R-:W-:Y:S02]  /*3ec0*/  LOP3.LUT R53, R53, 0xf, RZ, 0xc0, !PT ;  /* 0x0000000f35357812 */ /* 0x000fe400078ec0ff */
[C---:B------:R-:W-:Y:S02]  /*3ed0*/  SEL R14, R0.reuse, 0x37, !P0 ;  /* 0x00000037000e7807 */ /* 0x040fe40004000000 */
[----:B------:R-:W-:Y:S02]  /*3ee0*/  SEL R12, R0, 0x37, !P1 ;  /* 0x00000037000c7807 */ /* 0x000fe40004800000 */
[----:B------:R-:W-:Y:S02]  /*3ef0*/  ISETP.GE.U32.AND P0, PT, R17, 0xa, PT ;  /* 0x0000000a1100780c */ /* 0x000fe40003f06070 */
[----:B------:R-:W-:-:S02]  /*3f00*/  LOP3.LUT R63, R63, 0xf, RZ, 0xc0, !PT ;  /* 0x0000000f3f3f7812 */ /* 0x000fc400078ec0ff */
[----:B------:R-:W-:Y:S02]  /*3f10*/  ISETP.GE.U32.AND.EX P3, PT, RZ, RZ, PT, P3 ;  /* 0x000000ffff00720c */ /* 0x000fe40003f66130 */
[----:B------:R-:W-:Y:S02]  /*3f20*/  SEL R20, R0, 0x37, !P6 ;  /* 0x0000003700147807 */ /* 0x000fe40007000000 */
[----:B------:R-:W-:Y:S02]  /*3f30*/  LOP3.LUT R55, R55, 0xf, RZ, 0xc0, !PT ;  /* 0x0000000f37377812 */ /* 0x000fe400078ec0ff */
[----:B------:R-:W-:Y:S02]  /*3f40*/  ISETP.GE.U32.AND.EX P2, PT, RZ, RZ, PT, P2 ;  /* 0x000000ffff00720c */ /* 0x000fe40003f46120 */
[----:B------:R-:W-:Y:S01]  /*3f50*/  LOP3.LUT R17, R36, 0xe000, RZ, 0xc0, !PT ;  /* 0x0000e00024117812 */ /* 0x000fe200078ec0ff */
[----:B------:R-:W-:Y:S01]  /*3f60*/  IMAD.IADD R53, R53, 0x1, R12 ;  /* 0x0000000135357824 */ /* 0x000fe200078e020c */
[----:B------:R-:W-:Y:S01]  /*3f70*/  LOP3.LUT R65, R65, 0xf, RZ, 0xc0, !PT ;  /* 0x0000000f41417812 */ /* 0x000fe200078ec0ff */
[----:B------:R-:W-:Y:S01]  /*3f80*/  IMAD.IADD R63, R63, 0x1, R20 ;  /* 0x000000013f3f7824 */ /* 0x000fe200078e0214 */
[----:B------:R-:W-:Y:S01]  /*3f90*/  SEL R24, R0, 0x37, !P3 ;  /* 0x0000003700187807 */ /* 0x000fe20005800000 */
[----:B------:R-:W-:Y:S01]  /*3fa0*/  IMAD.IADD R55, R55, 0x1, R14 ;  /* 0x0000000137377824 */ /* 0x000fe200078e020e */
[----:B------:R-:W-:-:S02]  /*3fb0*/  LOP3.LUT R57, R57, 0xf, RZ, 0xc0, !PT ;  /* 0x0000000f39397812 */ /* 0x000fc400078ec0ff */
[----:B------:R-:W-:Y:S02]  /*3fc0*/  SEL R16, R0, 0x37, !P2 ;  /* 0x0000003700107807 */ /* 0x000fe40005000000 */
[C---:B------:R-:W-:Y:S02]  /*3fd0*/  LOP3.LUT R12, R36.reuse, 0xe0000, RZ, 0xc0, !PT ;  /* 0x000e0000240c7812 */ /* 0x040fe400078ec0ff */
[----:B------:R-:W-:Y:S02]  /*3fe0*/  ISETP.GE.U32.AND P5, PT, R17, 0xa000, PT ;  /* 0x0000a0001100780c */ /* 0x000fe40003fa6070 */
[----:B------:R-:W-:Y:S02]  /*3ff0*/  ISETP.GE.U32.AND.EX P0, PT, RZ, RZ, PT, P0 ;  /* 0x000000ffff00720c */ /* 0x000fe40003f06100 */
[C---:B------:R-:W-:Y:S02]  /*4000*/  LOP3.LUT R20, R36.reuse, 0xe00, RZ, 0xc0, !PT ;  /* 0x00000e0024147812 */ /* 0x040fe400078ec0ff */
[C---:B------:R-:W-:Y:S01]  /*4010*/  LOP3.LUT R14, R36.reuse, 0xe000000, RZ, 0xc0, !PT ;  /* 0x0e000000240e7812 */ /* 0x040fe200078ec0ff */
[----:B------:R-:W-:Y:S01]  /*4020*/  IMAD.IADD R65, R65, 0x1, R24 ;  /* 0x0000000141417824 */ /* 0x000fe200078e0218 */
[----:B------:R-:W-:Y:S01]  /*4030*/  SHF.R.U64 R45, R36, 0xc, R37 ;  /* 0x0000000c242d7819 */ /* 0x000fe20000001225 */
[----:B------:R-:W-:Y:S01]  /*4040*/  IMAD.IADD R57, R57, 0x1, R16 ;  /* 0x0000000139397824 */ /* 0x000fe200078e0210 */
[----:B------:R-:W-:-:S02]  /*4050*/  ISETP.GE.U32.AND P4, PT, R12, 0xa0000, PT ;  /* 0x000a00000c00780c */ /* 0x000fc40003f86070 */
[----:B------:R-:W-:Y:S02]  /*4060*/  ISETP.GE.U32.AND.EX P5, PT, RZ, RZ, PT, P5 ;  /* 0x000000ffff00720c */ /* 0x000fe40003fa6150 */
[C-C-:B------:R-:W-:Y:S02]  /*4070*/  SHF.R.U64 R49, R36.reuse, 0x4, R37.reuse ;  /* 0x0000000424317819 */ /* 0x140fe40000001225 */
[C-C-:B------:R-:W-:Y:S02]  /*4080*/  SHF.R.U64 R47, R36.reuse, 0x8, R37.reuse ;  /* 0x00000008242f7819 */ /* 0x140fe40000001225 */
[C-C-:B------:R-:W-:Y:S02]  /*4090*/  SHF.R.U64 R43, R36.reuse, 0x10, R37.reuse ;  /* 0x00000010242b7819 */ /* 0x140fe40000001225 */
[C-C-:B------:R-:W-:Y:S02]  /*40a0*/  SHF.R.U64 R41, R36.reuse, 0x14, R37.reuse ;  /* 0x0000001424297819 */ /* 0x140fe40000001225 */
[----:B------:R-:W-:-:S02]  /*40b0*/  SHF.R.U64 R39, R36, 0x18, R37 ;  /* 0x0000001824277819 */ /* 0x000fc40000001225 */
[----:B------:R-:W-:Y:S02]  /*40c0*/  SEL R12, R0, 0x37, !P0 ;  /* 0x00000037000c7807 */ /* 0x000fe40004000000 */
[C---:B------:R-:W-:Y:S02]  /*40d0*/  LOP3.LUT R51, R36.reuse, 0xf, RZ, 0xc0, !PT ;  /* 0x0000000f24337812 */ /* 0x040fe400078ec0ff */
[C---:B------:R-:W-:Y:S02]  /*40e0*/  LOP3.LUT R24, R36.reuse, 0xe0, RZ, 0xc0, !PT ;  /* 0x000000e024187812 */ /* 0x040fe400078ec0ff */
[C---:B------:R-:W-:Y:S02]  /*40f0*/  LOP3.LUT R16, R36.reuse, 0xe00000, RZ, 0xc0, !PT ;  /* 0x00e0000024107812 */ /* 0x040fe400078ec0ff */
[----:B------:R-:W-:Y:S02]  /*4100*/  SHF.R.U64 R37, R36, 0x1c, R37 ;  /* 0x0000001c24257819 */ /* 0x000fe40000001225 */
[----:B------:R-:W-:-:S02]  /*4110*/  ISETP.GE.U32.AND P6, PT, R20, 0xa00, PT ;  /* 0x00000a001400780c */ /* 0x000fc40003fc6070 */
[----:B------:R-:W-:Y:S02]  /*4120*/  ISETP.GE.U32.AND P0, PT, R14, 0xa000000, PT ;  /* 0x0a0000000e00780c */ /* 0x000fe40003f06070 */
[----:B------:R-:W-:Y:S02]  /*4130*/  LOP3.LUT R36, R36, 0xe0000000, RZ, 0xc0, !PT ;  /* 0xe000000024247812 */ /* 0x000fe400078ec0ff */
[----:B------:R-:W-:Y:S02]  /*4140*/  LOP3.LUT R45, R45, 0xf, RZ, 0xc0, !PT ;  /* 0x0000000f2d2d7812 */ /* 0x000fe400078ec0ff */
[----:B------:R-:W-:Y:S02]  /*4150*/  SEL R14, R0, 0x37, !P5 ;  /* 0x00000037000e7807 */ /* 0x000fe40006800000 */
[----:B------:R-:W-:Y:S02]  /*4160*/  ISETP.GE.U32.AND.EX P4, PT, RZ, RZ, PT, P4 ;  /* 0x000000ffff00720c */ /* 0x000fe40003f86140 */
[----:B------:R-:W-:-:S02]  /*4170*/  ISETP.GE.U32.AND.EX P6, PT, RZ, RZ, PT, P6 ;  /* 0x000000ffff00720c */ /* 0x000fc40003fc6160 */
[----:B------:R-:W-:Y:S01]  /*4180*/  ISETP.GE.U32.AND.EX P0, PT, RZ, RZ, PT, P0 ;  /* 0x000000ffff00720c */ /* 0x000fe20003f06100 */
[----:B------:R-:W-:Y:S01]  /*4190*/  IMAD.IADD R51, R51, 0x1, R12 ;  /* 0x0000000133337824 */ /* 0x000fe200078e020c */
[----:B------:R-:W-:Y:S02]  /*41a0*/  ISETP.GE.U32.AND P1, PT, R36, -0x60000000, PT ;  /* 0xa00000002400780c */ /* 0x000fe40003f26070 */
[----:B-----5:R-:W-:Y:S01]  /*41b0*/  LOP3.LUT R17, R66, 0xe, RZ, 0xc0, !PT ;  /* 0x0000000e42117812 */ /* 0x020fe200078ec0ff */
[----:B------:R-:W-:Y:S01]  /*41c0*/  IMAD.IADD R45, R45, 0x1, R14 ;  /* 0x000000012d2d7824 */ /* 0x000fe200078e020e */
[----:B------:R-:W-:Y:S02]  /*41d0*/  ISETP.GE.U32.AND P3, PT, R24, 0xa0, PT ;  /* 0x000000a01800780c */ /* 0x000fe40003f66070 */
[----:B------:R-:W-:Y:S02]  /*41e0*/  ISETP.GE.U32.AND P2, PT, R16, 0xa00000, PT ;  /* 0x00a000001000780c */ /* 0x000fe40003f46070 */
[----:B------:R-:W-:-:S02]  /*41f0*/  LOP3.LUT R43, R43, 0xf, RZ, 0xc0, !PT ;  /* 0x0000000f2b2b7812 */ /* 0x000fc400078ec0ff */
[C---:B------:R-:W-:Y:S02]  /*4200*/  SEL R12, R0.reuse, 0x37, !P4 ;  /* 0x00000037000c7807 */ /* 0x040fe40006000000 */
[----:B------:R-:W-:Y:S02]  /*4210*/  LOP3.LUT R47, R47, 0xf, RZ, 0xc0, !PT ;  /* 0x0000000f2f2f7812 */ /* 0x000fe400078ec0ff */
[C---:B------:R-:W-:Y:S02]  /*4220*/  SEL R16, R0.reuse, 0x37, !P6 ;  /* 0x0000003700107807 */ /* 0x040fe40007000000 */
[----:B------:R-:W-:Y:S02]  /*4230*/  SEL R14, R0, 0x37, !P0 ;  /* 0x00000037000e7807 */ /* 0x000fe40004000000 */
[----:B------:R-:W-:Y:S02]  /*4240*/  ISETP.GE.U32.AND.EX P1, PT, RZ, RZ, PT, P1 ;  /* 0x000000ffff00720c */ /* 0x000fe40003f26110 */
[----:B------:R-:W-:-:S02]  /*4250*/  ISETP.GE.U32.AND P0, PT, R17, 0xa, PT ;  /* 0x0000000a1100780c */ /* 0x000fc40003f06070 */
[----:B------:R-:W-:Y:S02]  /*4260*/  ISETP.GE.U32.AND.EX P3, PT, RZ, RZ, PT, P3 ;  /* 0x000000ffff00720c */ /* 0x000fe40003f66130 */
[----:B------:R-:W-:Y:S01]  /*4270*/  ISETP.GE.U32.AND.EX P2, PT, RZ, RZ, PT, P2 ;  /* 0x000000ffff00720c */ /* 0x000fe20003f46120 */
[----:B------:R-:W-:Y:S01]  /*4280*/  IMAD.IADD R43, R43, 0x1, R12 ;  /* 0x000000012b2b7824 */ /* 0x000fe200078e020c */
[----:B------:R-:W-:Y:S02]  /*4290*/  LOP3.LUT R39, R39, 0xf, RZ, 0xc0, !PT ;  /* 0x0000000f27277812 */ /* 0x000fe400078ec0ff */
[C---:B------:R-:W-:Y:S01]  /*42a0*/  LOP3.LUT R30, R66.reuse, 0xe0, RZ, 0xc0, !PT ;  /* 0x000000e0421e7812 */ /* 0x040fe200078ec0ff */
[----:B------:R-:W-:Y:S01]  /*42b0*/  IMAD.IADD R47, R47, 0x1, R16 ;  /* 0x000000012f2f7824 */ /* 0x000fe200078e0210 */
[----:B------:R-:W-:Y:S02]  /*42c0*/  LOP3.LUT R17, R66, 0xe0000, RZ, 0xc0, !PT ;  /* 0x000e000042117812 */ /* 0x000fe400078ec0ff */
[----:B------:R-:W-:-:S02]  /*42d0*/  LOP3.LUT R37, R37, 0xf, RZ, 0xc0, !PT ;  /* 0x0000000f25257812 */ /* 0x000fc400078ec0ff */
[C---:B------:R-:W-:Y:S02]  /*42e0*/  SEL R12, R0.reuse, 0x37, !P1 ;  /* 0x00000037000c7807 */ /* 0x040fe40004800000 */
[----:B------:R-:W-:Y:S02]  /*42f0*/  ISETP.GE.U32.AND.EX P0, PT, RZ, RZ, PT, P0 ;  /* 0x000000ffff00720c */ /* 0x000fe40003f06100 */
[C---:B------:R-:W-:Y:S02]  /*4300*/  SEL R20, R0.reuse, 0x37, !P3 ;  /* 0x0000003700147807 */ /* 0x040fe40005800000 */
[----:B------:R-:W-:Y:S02]  /*4310*/  LOP3.LUT R41, R41, 0xf, RZ, 0xc0, !PT ;  /* 0x0000000f29297812 */ /* 0x000fe400078ec0ff */
[----:B------:R-:W-:Y:S02]  /*4320*/  SEL R16, R0, 0x37, !P2 ;  /* 0x0000003700107807 */ /* 0x000fe40005000000 */
[----:B------:R-:W-:Y:S01]  /*4330*/  LOP3.LUT R24, R66, 0xe000, RZ, 0xc0, !PT ;  /* 0x0000e00042187812 */ /* 0x000fe200078ec0ff */
[----:B------:R-:W-:Y:S01]  /*4340*/  IMAD.IADD R39, R39, 0x1, R14 ;  /* 0x0000000127277824 */ /* 0x000fe200078e020e */
[----:B------:R-:W-:-:S02]  /*4350*/  LOP3.LUT R49, R49, 0xf, RZ, 0xc0, !PT ;  /* 0x0000000f31317812 */ /* 0x000fc400078ec0ff */
[----:B------:R-:W-:Y:S02]  /*4360*/  ISETP.GE.U32.AND P3, PT, R30, 0xa0, PT ;  /* 0x000000a01e00780c */ /* 0x000fe40003f66070 */
[----:B------:R-:W-:Y:S01]  /*4370*/  ISETP.GE.U32.AND P4, PT, R17, 0xa0000, PT ;  /* 0x000a00001100780c */ /* 0x000fe20003f86070 */
[----:B------:R-:W-:Y:S01]  /*4380*/  IMAD.IADD R37, R37, 0x1, R12 ;  /* 0x0000000125257824 */ /* 0x000fe200078e020c */
[C---:B------:R-:W-:Y:S02]  /*4390*/  LOP3.LUT R14, R66.reuse, 0xf, RZ, 0xc0, !PT ;  /* 0x0000000f420e7812 */ /* 0x040fe400078ec0ff */
[----:B------:R-:W-:Y:S02]  /*43a0*/  LOP3.LUT R26, R66, 0xe00, RZ, 0xc0, !PT ;  /* 0x00000e00421a7812 */ /* 0x000fe400078ec0ff */
[----:B------:R-:W-:Y:S01]  /*43b0*/  SEL R17, R0, 0x37, !P0 ;  /* 0x0000003700117807 */ /* 0x000fe20004000000 */
[----:B------:R-:W-:Y:S01]  /*43c0*/  IMAD.IADD R41, R41, 0x1, R16 ;  /* 0x0000000129297824 */ /* 0x000fe200078e0210 */
[----:B------:R-:W-:Y:S01]  /*43d0*/  ISETP.GE.U32.AND P5, PT, R24, 0xa000, PT ;  /* 0x0000a0001800780c */ /* 0x000fe20003fa6070 */
[----:B------:R-:W-:Y:S01]  /*43e0*/  IMAD.IADD R49, R49, 0x1, R20 ;  /* 0x0000000131317824 */ /* 0x000fe200078e0214 */
[----:B------:R-:W-:-:S02]  /*43f0*/  SHF.R.U64 R12, R66, 0x4, R67 ;  /* 0x00000004420c7819 */ /* 0x000fc40000001243 */
[----:B------:R-:W-:Y:S02]  /*4400*/  ISETP.GE.U32.AND.EX P3, PT, RZ, RZ, PT, P3 ;  /* 0x000000ffff00720c */ /* 0x000fe40003f66130 */
[----:B------:R-:W-:Y:S01]  /*4410*/  LOP3.LUT R16, R66, 0xe000000, RZ, 0xc0, !PT ;  /* 0x0e00000042107812 */ /* 0x000fe200078ec0ff */
[----:B------:R-:W-:Y:S01]  /*4420*/  IMAD.IADD R14, R14, 0x1, R17 ;  /* 0x000000010e0e7824 */ /* 0x000fe200078e0211 */
[C-C-:B------:R-:W-:Y:S02]  /*4430*/  SHF.R.U64 R77, R66.reuse, 0x8, R67.reuse ;  /* 0x00000008424d7819 */ /* 0x140fe40000001243 */
[C-C-:B------:R-:W-:Y:S02]  /*4440*/  SHF.R.U64 R75, R66.reuse, 0xc, R67.reuse ;  /* 0x0000000c424b7819 */ /* 0x140fe40000001243 */
[C---:B------:R-:W-:Y:S02]  /*4450*/  SHF.R.U64 R73, R66.reuse, 0x10, R67 ;  /* 0x0000001042497819 */ /* 0x040fe40000001243 */
[----:B------:R-:W-:-:S02]  /*4460*/  LOP3.LUT R20, R66, 0xe00000, RZ, 0xc0, !PT ;  /* 0x00e0000042147812 */ /* 0x000fc400078ec0ff */
[C-C-:B------:R-:W-:Y:S02]  /*4470*/  SHF.R.U64 R71, R66.reuse, 0x14, R67.reuse ;  /* 0x0000001442477819 */ /* 0x140fe40000001243 */
[--C-:B------:R-:W-:Y:S02]  /*4480*/  SHF.R.U64 R69, R66, 0x18, R67.reuse ;  /* 0x0000001842457819 */ /* 0x100fe40000001243 */
[----:B------:R-:W-:Y:S02]  /*4490*/  ISETP.GE.U32.AND P6, PT, R26, 0xa00, PT ;  /* 0x00000a001a00780c */ /* 0x000fe40003fc6070 */
[C---:B------:R-:W-:Y:S02]  /*44a0*/  SHF.R.U64 R67, R66.reuse, 0x1c, R67 ;  /* 0x0000001c42437819 */ /* 0x040fe40000001243 */
[----:B------:R-:W-:Y:S02]  /*44b0*/  ISETP.GE.U32.AND.EX P5, PT, RZ, RZ, PT, P5 ;  /* 0x000000ffff00720c */ /* 0x000fe40003fa6150 */
[----:B------:R-:W-:-:S02]  /*44c0*/  LOP3.LUT R66, R66, 0xe0000000, RZ, 0xc0, !PT ;  /* 0xe000000042427812 */ /* 0x000fc400078ec0ff */
[----:B------:R-:W-:Y:S02]  /*44d0*/  LOP3.LUT R12, R12, 0xf, RZ, 0xc0, !PT ;  /* 0x0000000f0c0c7812 */ /* 0x000fe400078ec0ff */
[----:B------:R-:W-:Y:S02]  /*44e0*/  SEL R17, R0, 0x37, !P3 ;  /* 0x0000003700117807 */ /* 0x000fe40005800000 */
[----:B------:R-:W-:Y:S02]  /*44f0*/  ISETP.GE.U32.AND P0, PT, R16, 0xa000000, PT ;  /* 0x0a0000001000780c */ /* 0x000fe40003f06070 */
[----:B------:R-:W-:Y:S02]  /*4500*/  ISETP.GE.U32.AND P2, PT, R20, 0xa00000, PT ;  /* 0x00a000001400780c */ /* 0x000fe40003f46070 */
[----:B------:R-:W-:Y:S02]  /*4510*/  ISETP.GE.U32.AND.EX P6, PT, RZ, RZ, PT, P6 ;  /* 0x000000ffff00720c */ /* 0x000fe40003fc6160 */
[----:B------:R-:W-:-:S02]  /*4520*/  ISETP.GE.U32.AND.EX P4, PT, RZ, RZ, PT, P4 ;  /* 0x000000ffff00720c */ /* 0x000fc40003f86140 */
[----:B------:R-:W-:Y:S02]  /*4530*/  LOP3.LUT R75, R75, 0xf, RZ, 0xc0, !PT ;  /* 0x0000000f4b4b7812 */ /* 0x000fe400078ec0ff */
[----:B------:R-:W-:Y:S01]  /*4540*/  SEL R20, R0, 0x37, !P5 ;  /* 0x0000003700147807 */ /* 0x000fe20006800000 */
[----:B------:R-:W-:Y:S01]  /*4550*/  IMAD.IADD R12, R12, 0x1, R17 ;  /* 0x000000010c0c7824 */ /* 0x000fe200078e0211 */
[----:B------:R-:W-:Y:S02]  /*4560*/  ISETP.GE.U32.AND P1, PT, R66, -0x60000000, PT ;  /* 0xa00000004200780c */ /* 0x000fe40003f26070 */
[----:B------:R-:W-:Y:S02]  /*4570*/  ISETP.GE.U32.AND.EX P0, PT, RZ, RZ, PT, P0 ;  /* 0x000000ffff00720c */ /* 0x000fe40003f06100 */
[----:B------:R-:W-:Y:S02]  /*4580*/  LOP3.LUT R77, R77, 0xf, RZ, 0xc0, !PT ;  /* 0x0000000f4d4d7812 */ /* 0x000fe400078ec0ff */
[----:B------:R-:W-:-:S02]  /*4590*/  LOP3.LUT R73, R73, 0xf, RZ, 0xc0, !PT ;  /* 0x0000000f49497812 */ /* 0x000fc400078ec0ff */
[C---:B------:R-:W-:Y:S02]  /*45a0*/  SEL R24, R0.reuse, 0x37, !P6 ;  /* 0x0000003700187807 */ /* 0x040fe40007000000 */
[----:B------:R-:W-:Y:S02]  /*45b0*/  SEL R16, R0, 0x37, !P4 ;  /* 0x0000003700107807 */ /* 0x000fe40006000000 */
[----:B------:R-:W-:Y:S01]  /*45c0*/  LOP3.LUT R17, R10, 0xe, RZ, 0xc0, !PT ;  /* 0x0000000e0a117812 */ /* 0x000fe200078ec0ff */
[----:B------:R-:W-:Y:S01]  /*45d0*/  IMAD.IADD R75, R75, 0x1, R20 ;  /* 0x000000014b4b7824 */ /* 0x000fe200078e0214 */
[----:B------:R-:W-:Y:S02]  /*45e0*/  ISETP.GE.U32.AND.EX P2, PT, RZ, RZ, PT, P2 ;  /* 0x000000ffff00720c */ /* 0x000fe40003f46120 */
[----:B------:R-:W-:Y:S02]  /*45f0*/  ISETP.GE.U32.AND.EX P1, PT, RZ, RZ, PT, P1 ;  /* 0x000000ffff00720c */ /* 0x000fe40003f26110 */
[----:B------:R-:W-:-:S02]  /*4600*/  SEL R20, R0, 0x37, !P0 ;  /* 0x0000003700147807 */ /* 0x000fc40004000000 */
[C---:B------:R-:W-:Y:S02]  /*4610*/  LOP3.LUT R44, R10.reuse, 0xe0, RZ, 0xc0, !PT ;  /* 0x000000e00a2c7812 */ /* 0x040fe400078ec0ff */
[----:B------:R-:W-:Y:S01]  /*4620*/  LOP3.LUT R42, R10, 0xe00, RZ, 0xc0, !PT ;  /* 0x00000e000a2a7812 */ /* 0x000fe200078ec0ff */
[----:B------:R-:W-:Y:S01]  /*4630*/  IMAD.IADD R77, R77, 0x1, R24 ;  /* 0x000000014d4d7824 */ /* 0x000fe200078e0218 */
[----:B------:R-:W-:Y:S01]  /*4640*/  ISETP.GE.U32.AND P0, PT, R17, 0xa, PT ;  /* 0x0000000a1100780c */ /* 0x000fe20003f06070 */
[----:B------:R-:W-:Y:S01]  /*4650*/  IMAD.IADD R73, R73, 0x1, R16 ;  /* 0x0000000149497824 */ /* 0x000fe200078e0210 */
[----:B------:R-:W-:Y:S02]  /*4660*/  LOP3.LUT R71, R71, 0xf, RZ, 0xc0, !PT ;  /* 0x0000000f47477812 */ /* 0x000fe400078ec0ff */
[----:B------:R-:W-:Y:S02]  /*4670*/  LOP3.LUT R69, R69, 0xf, RZ, 0xc0, !PT ;  /* 0x0000000f45457812 */ /* 0x000fe400078ec0ff */
[----:B------:R-:W-:-:S02]  /*4680*/  LOP3.LUT R67, R67, 0xf, RZ, 0xc0, !PT ;  /* 0x0000000f43437812 */ /* 0x000fc400078ec0ff */
[C---:B------:R-:W-:Y:S02]  /*4690*/  SEL R24, R0.reuse, 0x37, !P2 ;  /* 0x0000003700187807 */ /* 0x040fe40005000000 */
[----:B------:R-:W-:Y:S02]  /*46a0*/  SEL R16, R0, 0x37, !P1 ;  /* 0x0000003700107807 */ /* 0x000fe40004800000 */
[C---:B------:R-:W-:Y:S02]  /*46b0*/  LOP3.LUT R17, R10.reuse, 0xe0000, RZ, 0xc0, !PT ;  /* 0x000e00000a117812 */ /* 0x040fe400078ec0ff */
[----:B------:R-:W-:Y:S02]  /*46c0*/  LOP3.LUT R40, R10, 0xe000, RZ, 0xc0, !PT ;  /* 0x0000e0000a287812 */ /* 0x000fe400078ec0ff */
[----:B------:R-:W-:Y:S02]  /*46d0*/  ISETP.GE.U32.AND P3, PT, R44, 0xa0, PT ;  /* 0x000000a02c00780c */ /* 0x000fe40003f66070 */
[----:B------:R-:W-:-:S02]  /*46e0*/  ISETP.GE.U32.AND P6, PT, R42, 0xa00, PT ;  /* 0x00000a002a00780c */ /* 0x000fc40003fc6070 */
[----:B------:R-:W-:Y:S02]  /*46f0*/  ISETP.GE.U32.AND.EX P0, PT, RZ, RZ, PT, P0 ;  /* 0x000000ffff00720c */ /* 0x000fe40003f06100 */
[C---:B------:R-:W-:Y:S01]  /*4700*/  LOP3.LUT R38, R10.reuse, 0xe00000, RZ, 0xc0, !PT ;  /* 0x00e000000a267812 */ /* 0x040fe200078ec0ff */
[----:B------:R-:W-:Y:S01]  /*4710*/  IMAD.IADD R71, R71, 0x1, R24 ;  /* 0x0000000147477824 */ /* 0x000fe200078e0218 */
[C---:B------:R-:W-:Y:S01]  /*4720*/  LOP3.LUT R36, R10.reuse, 0xe000000, RZ, 0xc0, !PT ;  /* 0x0e0000000a247812 */ /* 0x040fe200078ec0ff */
[----:B------:R-:W-:Y:S01]  /*4730*/  IMAD.IADD R69, R69, 0x1, R20 ;  /* 0x0000000145457824 */ /* 0x000fe200078e0214 */
[----:B------:R-:W-:Y:S01]  /*4740*/  ISETP.GE.U32.AND P4, PT, R17, 0xa0000, PT ;  /* 0x000a00001100780c */ /* 0x000fe20003f86070 */
[----:B------:R-:W-:Y:S01]  /*4750*/  IMAD.IADD R67, R67, 0x1, R16 ;  /* 0x0000000143437824 */ /* 0x000fe200078e0210 */
[C-C-:B------:R-:W-:Y:S02]  /*4760*/  SHF.R.U64 R32, R10.reuse, 0x4, R11.reuse ;  /* 0x000000040a207819 */ /* 0x140fe4000000120b */
[----:B------:R-:W-:-:S02]  /*4770*/  SHF.R.U64 R30, R10, 0x8, R11 ;  /* 0x000000080a1e7819 */ /* 0x000fc4000000120b */
[----:B------:R-:W-:Y:S02]  /*4780*/  ISETP.GE.U32.AND P5, PT, R40, 0xa000, PT ;  /* 0x0000a0002800780c */ /* 0x000fe40003fa6070 */
[----:B------:R-:W-:Y:S02]  /*4790*/  ISETP.GE.U32.AND.EX P3, PT, RZ, RZ, PT, P3 ;  /* 0x000000ffff00720c */ /* 0x000fe40003f66130 */
[----:B------:R-:W-:Y:S02]  /*47a0*/  ISETP.GE.U32.AND.EX P6, PT, RZ, RZ, PT, P6 ;  /* 0x000000ffff00720c */ /* 0x000fe40003fc6160 */
[C---:B------:R-:W-:Y:S02]  /*47b0*/  LOP3.LUT R34, R10.reuse, 0xf, RZ, 0xc0, !PT ;  /* 0x0000000f0a227812 */ /* 0x040fe400078ec0ff */
[C-C-:B------:R-:W-:Y:S02]  /*47c0*/  SHF.R.U64 R26, R10.reuse, 0xc, R11.reuse ;  /* 0x0000000c0a1a7819 */ /* 0x140fe4000000120b */
[----:B------:R-:W-:-:S02]  /*47d0*/  SHF.R.U64 R24, R10, 0x10, R11 ;  /* 0x000000100a187819 */ /* 0x000fc4000000120b */
[C-C-:B------:R-:W-:Y:S02]  /*47e0*/  SHF.R.U64 R20, R10.reuse, 0x14, R11.reuse ;  /* 0x000000140a147819 */ /* 0x140fe4000000120b */
[--C-:B------:R-:W-:Y:S02]  /*47f0*/  SHF.R.U64 R16, R10, 0x18, R11.reuse ;  /* 0x000000180a107819 */ /* 0x100fe4000000120b */
[----:B------:R-:W-:Y:S02]  /*4800*/  SEL R17, R0, 0x37, !P0 ;  /* 0x0000003700117807 */ /* 0x000fe40004000000 */
[----:B------:R-:W-:Y:S02]  /*4810*/  SHF.R.U64 R11, R10, 0x1c, R11 ;  /* 0x0000001c0a0b7819 */ /* 0x000fe4000000120b */
[----:B------:R-:W-:Y:S02]  /*4820*/  ISETP.GE.U32.AND P2, PT, R38, 0xa00000, PT ;  /* 0x00a000002600780c */ /* 0x000fe40003f46070 */
[----:B------:R-:W-:-:S02]  /*4830*/  LOP3.LUT R10, R10, 0xe0000000, RZ, 0xc0, !PT ;  /* 0xe00000000a0a7812 */ /* 0x000fc400078ec0ff */
[----:B------:R-:W-:Y:S02]  /*4840*/  ISETP.GE.U32.AND P0, PT, R36, 0xa000000, PT ;  /* 0x0a0000002400780c */ /* 0x000fe40003f06070 */
[----:B------:R-:W-:Y:S02]  /*4850*/  ISETP.GE.U32.AND.EX P4, PT, RZ, RZ, PT, P4 ;  /* 0x000000ffff00720c */ /* 0x000fe40003f86140 */
[----:B------:R-:W-:Y:S02]  /*4860*/  LOP3.LUT R32, R32, 0xf, RZ, 0xc0, !PT ;  /* 0x0000000f20207812 */ /* 0x000fe400078ec0ff */
[----:B------:R-:W-:Y:S02]  /*4870*/  LOP3.LUT R30, R30, 0xf, RZ, 0xc0, !PT ;  /* 0x0000000f1e1e7812 */ /* 0x000fe400078ec0ff */
[----:B------:R-:W-:Y:S02]  /*4880*/  ISETP.GE.U32.AND.EX P5, PT, RZ, RZ, PT, P5 ;  /* 0x000000ffff00720c */ /* 0x000fe40003fa6150 */
[----:B------:R-:W-:-:S02]  /*4890*/  SEL R38, R0, 0x37, !P3 ;  /* 0x0000003700267807 */ /* 0x000fc40005800000 */
[----:B------:R-:W-:Y:S01]  /*48a0*/  SEL R36, R0, 0x37, !P6 ;  /* 0x0000003700247807 */ /* 0x000fe20007000000 */
[----:B------:R-:W-:Y:S01]  /*48b0*/  IMAD.IADD R34, R34, 0x1, R17 ;  /* 0x0000000122227824 */ /* 0x000fe200078e0211 */
[----:B------:R-:W-:Y:S02]  /*48c0*/  ISETP.GE.U32.AND.EX P2, PT, RZ, RZ, PT, P2 ;  /* 0x000000ffff00720c */ /* 0x000fe40003f46120 */
[----:B------:R-:W-:Y:S02]  /*48d0*/  ISETP.GE.U32.AND P1, PT, R10, -0x60000000, PT ;  /* 0xa00000000a00780c */ /* 0x000fe40003f26070 */
[----:B------:R-:W-:Y:S02]  /*48e0*/  LOP3.LUT R24, R24, 0xf, RZ, 0xc0, !PT ;  /* 0x0000000f18187812 */ /* 0x000fe400078ec0ff */
[----:B------:R-:W-:Y:S01]  /*48f0*/  SEL R17, R0, 0x37, !P4 ;  /* 0x0000003700117807 */ /* 0x000fe20006000000 */
[----:B------:R-:W-:Y:S01]  /*4900*/  IMAD.IADD R32, R32, 0x1, R38 ;  /* 0x0000000120207824 */ /* 0x000fe200078e0226 */
[----:B------:R-:W-:Y:S01]  /*4910*/  LOP3.LUT R26, R26, 0xf, RZ, 0xc0, !PT ;  /* 0x0000000f1a1a7812 */ /* 0x000fe200078ec0ff */
[----:B------:R-:W-:Y:S01]  /*4920*/  IMAD.IADD R30, R30, 0x1, R36 ;  /* 0x000000011e1e7824 */ /* 0x000fe200078e0224 */
[----:B------:R-:W-:-:S02]  /*4930*/  SEL R10, R0, 0x37, !P5 ;  /* 0x00000037000a7807 */ /* 0x000fc40006800000 */
[----:B------:R-:W-:Y:S02]  /*4940*/  ISETP.GE.U32.AND.EX P0, PT, RZ, RZ, PT, P0 ;  /* 0x000000ffff00720c */ /* 0x000fe40003f06100 */
[----:B------:R-:W-:Y:S02]  /*4950*/  LOP3.LUT R20, R20, 0xf, RZ, 0xc0, !PT ;  /* 0x0000000f14147812 */ /* 0x000fe400078ec0ff */
[----:B------:R-:W-:Y:S02]  /*4960*/  SEL R36, R0, 0x37, !P2 ;  /* 0x0000003700247807 */ /* 0x000fe40005000000 */
[----:B------:R-:W-:Y:S01]  /*4970*/  LOP3.LUT R38, R8, 0xe, RZ, 0xc0, !PT ;  /* 0x0000000e08267812 */ /* 0x000fe200078ec0ff */
[----:B------:R-:W-:Y:S01]  /*4980*/  IMAD.IADD R24, R24, 0x1, R17 ;  /* 0x0000000118187824 */ /* 0x000fe200078e0211 */
[----:B------:R-:W-:Y:S01]  /*4990*/  ISETP.GE.U32.AND.EX P1, PT, RZ, RZ, PT, P1 ;  /* 0x000000ffff00720c */ /* 0x000fe20003f26110 */
[----:B------:R-:W-:Y:S01]  /*49a0*/  IMAD.IADD R26, R26, 0x1, R10 ;  /* 0x000000011a1a7824 */ /* 0x000fe200078e020a */
[----:B------:R-:W-:Y:S01]  /*49b0*/  SEL R17, R0, 0x37, !P0 ;  /* 0x0000003700117807 */ /* 0x000fe20004000000 */
[----:B------:R-:W-:Y:S01]  /*49c0*/  IMAD.IADD R20, R20, 0x1, R36 ;  /* 0x0000000114147824 */ /* 0x000fe200078e0224 */
[----:B------:R-:W-:-:S02]  /*49d0*/  LOP3.LUT R10, R16, 0xf, RZ, 0xc0, !PT ;  /* 0x0000000f100a7812 */ /* 0x000fc400078ec0ff */
[----:B------:R-:W-:Y:S02]  /*49e0*/  ISETP.GE.U32.AND P0, PT, R38, 0xa, PT ;  /* 0x0000000a2600780c */ /* 0x000fe40003f06070 */
[----:B------:R-:W-:Y:S02]  /*49f0*/  LOP3.LUT R11, R11, 0xf, RZ, 0xc0, !PT ;  /* 0x0000000f0b0b7812 */ /* 0x000fe400078ec0ff */
[----:B------:R-:W-:Y:S02]  /*4a00*/  SEL R16, R0, 0x37, !P1 ;  /* 0x0000003700107807 */ /* 0x000fe40004800000 */
[C---:B------:R-:W-:Y:S02]  /*4a10*/  LOP3.LUT R52, R8.reuse, 0xe000, RZ, 0xc0, !PT ;  /* 0x0000e00008347812 */ /* 0x040fe400078ec0ff */
[C---:B------:R-:W-:Y:S02]  /*4a20*/  LOP3.LUT R36, R8.reuse, 0xe0000, RZ, 0xc0, !PT ;  /* 0x000e000008247812 */ /* 0x040fe400078ec0ff */
[----:B------:R-:W-:-:S02]  /*4a30*/  LOP3.LUT R54, R8, 0xe00, RZ, 0xc0, !PT ;  /* 0x00000e0008367812 */ /* 0x000fc400078ec0ff */
[----:B------:R-:W-:Y:S02]  /*4a40*/  LOP3.LUT R56, R8, 0xe0, RZ, 0xc0, !PT ;  /* 0x000000e008387812 */ /* 0x000fe400078ec0ff */
[----:B------:R-:W-:Y:S01]  /*4a50*/  ISETP.GE.U32.AND.EX P0, PT, RZ, RZ, PT, P0 ;  /* 0x000000ffff00720c */ /* 0x000fe20003f06100 */
[----:B------:R-:W-:Y:S01]  /*4a60*/  IMAD.IADD R10, R10, 0x1, R17 ;  /* 0x000000010a0a7824 */ /* 0x000fe200078e0211 */
[----:B------:R-:W-:Y:S01]  /*4a70*/  ISETP.GE.U32.AND P5, PT, R52, 0xa000, PT ;  /* 0x0000a0003400780c */ /* 0x000fe20003fa6070 */
[----:B------:R-:W-:Y:S01]  /*4a80*/  IMAD.IADD R11, R11, 0x1, R16 ;  /* 0x000000010b0b7824 */ /* 0x000fe200078e0210 */
[----:B------:R-:W-:Y:S02]  /*4a90*/  ISETP.GE.U32.AND P4, PT, R36, 0xa0000, PT ;  /* 0x000a00002400780c */ /* 0x000fe40003f86070 */
[C-C-:B------:R-:W-:Y:S02]  /*4aa0*/  SHF.R.U64 R44, R8.reuse, 0x4, R9.reuse ;  /* 0x00000004082c7819 */ /* 0x140fe40000001209 */
[----:B------:R-:W-:-:S02]  /*4ab0*/  SHF.R.U64 R42, R8, 0x8, R9 ;  /* 0x00000008082a7819 */ /* 0x000fc40000001209 */
[C-C-:B------:R-:W-:Y:S02]  /*4ac0*/  SHF.R.U64 R40, R8.reuse, 0xc, R9.reuse ;  /* 0x0000000c08287819 */ /* 0x140fe40000001209 */
[C-C-:B------:R-:W-:Y:S02]  /*4ad0*/  SHF.R.U64 R38, R8.reuse, 0x10, R9.reuse ;  /* 0x0000001008267819 */ /* 0x140fe40000001209 */
[C-C-:B------:R-:W-:Y:S02]  /*4ae0*/  SHF.R.U64 R17, R8.reuse, 0x14, R9.reuse ;  /* 0x0000001408117819 */ /* 0x140fe40000001209 */
[----:B------:R-:W-:Y:S02]  /*4af0*/  SHF.R.U64 R16, R8, 0x18, R9 ;  /* 0x0000001808107819 */ /* 0x000fe40000001209 */
[----:B------:R-:W-:Y:S02]  /*4b00*/  ISETP.GE.U32.AND P6, PT, R54, 0xa00, PT ;  /* 0x00000a003600780c */ /* 0x000fe40003fc6070 */
[----:B------:R-:W-:-:S02]  /*4b10*/  LOP3.LUT R46, R8, 0xf, RZ, 0xc0, !PT ;  /* 0x0000000f082e7812 */ /* 0x000fc400078ec0ff */
[C---:B------:R-:W-:Y:S02]  /*4b20*/  LOP3.LUT R50, R8.reuse, 0xe00000, RZ, 0xc0, !PT ;  /* 0x00e0000008327812 */ /* 0x040fe400078ec0ff */
[C---:B------:R-:W-:Y:S02]  /*4b30*/  LOP3.LUT R48, R8.reuse, 0xe000000, RZ, 0xc0, !PT ;  /* 0x0e00000008307812 */ /* 0x040fe400078ec0ff */
[----:B------:R-:W-:Y:S02]  /*4b40*/  SHF.R.U64 R9, R8, 0x1c, R9 ;  /* 0x0000001c08097819 */ /* 0x000fe40000001209 */
[----:B------:R-:W-:Y:S02]  /*4b50*/  ISETP.GE.U32.AND P3, PT, R56, 0xa0, PT ;  /* 0x000000a03800780c */ /* 0x000fe40003f66070 */
[----:B------:R-:W-:Y:S02]  /*4b60*/  SEL R36, R0, 0x37, !P0 ;  /* 0x0000003700247807 */ /* 0x000fe40004000000 */
[----:B------:R-:W-:-:S02]  /*4b70*/  LOP3.LUT R8, R8, 0xe0000000, RZ, 0xc0, !PT ;  /* 0xe000000008087812 */ /* 0x000fc400078ec0ff */
[----:B------:R-:W-:Y:S02]  /*4b80*/  ISETP.GE.U32.AND.EX P5, PT, RZ, RZ, PT, P5 ;  /* 0x000000ffff00720c */ /* 0x000fe40003fa6150 */
[----:B------:R-:W-:Y:S02]  /*4b90*/  ISETP.GE.U32.AND.EX P4, PT, RZ, RZ, PT, P4 ;  /* 0x000000ffff00720c */ /* 0x000fe40003f86140 */
[----:B------:R-:W-:Y:S01]  /*4ba0*/  ISETP.GE.U32.AND.EX P6, PT, RZ, RZ, PT, P6 ;  /* 0x000000ffff00720c */ /* 0x000fe20003fc6160 */
[----:B------:R-:W-:Y:S01]  /*4bb0*/  IMAD.IADD R46, R46, 0x1, R36 ;  /* 0x000000012e2e7824 */ /* 0x000fe200078e0224 */
[----:B------:R-:W-:Y:S02]  /*4bc0*/  ISETP.GE.U32.AND.EX P3, PT, RZ, RZ, PT, P3 ;  /* 0x000000ffff00720c */ /* 0x000fe40003f66130 */
[----:B------:R-:W-:Y:S02]  /*4bd0*/  ISETP.GE.U32.AND P2, PT, R50, 0xa00000, PT ;  /* 0x00a000003200780c */ /* 0x000fe40003f46070 */
[----:B------:R-:W-:-:S02]  /*4be0*/  ISETP.GE.U32.AND P0, PT, R48, 0xa000000, PT ;  /* 0x0a0000003000780c */ /* 0x000fc40003f06070 */
[----:B------:R-:W-:Y:S02]  /*4bf0*/  ISETP.GE.U32.AND P1, PT, R8, -0x60000000, PT ;  /* 0xa00000000800780c */ /* 0x000fe40003f26070 */
[----:B------:R-:W-:Y:S02]  /*4c00*/  LOP3.LUT R40, R40, 0xf, RZ, 0xc0, !PT ;  /* 0x0000000f28287812 */ /* 0x000fe400078ec0ff */
[----:B------:R-:W-:Y:S02]  /*4c10*/  LOP3.LUT R38, R38, 0xf, RZ, 0xc0, !PT ;  /* 0x0000000f26267812 */ /* 0x000fe400078ec0ff */
[C---:B------:R-:W-:Y:S02]  /*4c20*/  SEL R36, R0.reuse, 0x37, !P5 ;  /* 0x0000003700247807 */ /* 0x040fe40006800000 */
[----:B------:R-:W-:Y:S02]  /*4c30*/  SEL R8, R0, 0x37, !P4 ;  /* 0x0000003700087807 */ /* 0x000fe40006000000 */
[----:B------:R-:W-:-:S02]  /*4c40*/  LOP3.LUT R42, R42, 0xf, RZ, 0xc0, !PT ;  /* 0x0000000f2a2a7812 */ /* 0x000fc400078ec0ff */
[----:B------:R-:W-:Y:S02]  /*4c50*/  SEL R48, R0, 0x37, !P6 ;  /* 0x0000003700307807 */ /* 0x000fe40007000000 */
[----:B------:R-:W-:Y:S02]  /*4c60*/  LOP3.LUT R44, R44, 0xf, RZ, 0xc0, !PT ;  /* 0x0000000f2c2c7812 */ /* 0x000fe400078ec0ff */
[----:B------:R-:W-:Y:S02]  /*4c70*/  SEL R50, R0, 0x37, !P3 ;  /* 0x0000003700327807 */ /* 0x000fe40005800000 */
        /* <DEDUP_REMOVED lines=13> */
[----:B--2---:R-:W-:Y:S01]  /*4d50*/  LOP3.LUT R50, R6, 0xe, RZ, 0xc0, !PT ;  /* 0x0000000e06327812 */ /* 0x004fe200078ec0ff */
[----:B------:R-:W-:Y:S01]  /*4d60*/  IMAD.IADD R36, R36, 0x1, R48 ;  /* 0x0000000124247824 */ /* 0x000fe200078e0230 */
[----:B------:R-:W-:Y:S01]  /*4d70*/  LOP3.LUT R48, R6, 0xe00, RZ, 0xc0, !PT ;  /* 0x00000e0006307812 */ /* 0x000fe200078ec0ff */
[----:B------:R-:W-:Y:S01]  /*4d80*/  IMAD.IADD R8, R8, 0x1, R17 ;  /* 0x0000000108087824 */ /* 0x000fe200078e0211 */
[----:B------:R-:W-:Y:S01]  /*4d90*/  ISETP.GE.U32.AND P6, PT, R50, 0xa, PT ;  /* 0x0000000a3200780c */ /* 0x000fe20003fc6070 */
[----:B------:R-:W-:Y:S01]  /*4da0*/  IMAD.IADD R9, R9, 0x1, R16 ;  /* 0x0000000109097824 */ /* 0x000fe200078e0210 */
[----:B------:R-:W-:-:S02]  /*4db0*/  LOP3.LUT R50, R6, 0xe0, RZ, 0xc0, !PT ;  /* 0x000000e006327812 */ /* 0x000fc400078ec0ff */
[C---:B------:R-:W-:Y:S02]  /*4dc0*/  LOP3.LUT R17, R6.reuse, 0xe000, RZ, 0xc0, !PT ;  /* 0x0000e00006117812 */ /* 0x040fe400078ec0ff */
[----:B------:R-:W-:Y:S02]  /*4dd0*/  LOP3.LUT R16, R6, 0xe0000, RZ, 0xc0, !PT ;  /* 0x000e000006107812 */ /* 0x000fe400078ec0ff */
[----:B------:R-:W-:Y:S02]  /*4de0*/  ISETP.GE.U32.AND P0, PT, R50, 0xa0, PT ;  /* 0x000000a03200780c */ /* 0x000fe40003f06070 */
[----:B------:R-:W-:Y:S02]  /*4df0*/  ISETP.GE.U32.AND P1, PT, R48, 0xa00, PT ;  /* 0x00000a003000780c */ /* 0x000fe40003f26070 */
[----:B------:R-:W-:Y:S02]  /*4e00*/  ISETP.GE.U32.AND P3, PT, R17, 0xa000, PT ;  /* 0x0000a0001100780c */ /* 0x000fe40003f66070 */
[----:B------:R-:W-:-:S02]  /*4e10*/  ISETP.GE.U32.AND P2, PT, R16, 0xa0000, PT ;  /* 0x000a00001000780c */ /* 0x000fc40003f46070 */
[----:B------:R-:W-:Y:S02]  /*4e20*/  ISETP.GE.U32.AND.EX P6, PT, RZ, RZ, PT, P6 ;  /* 0x000000ffff00720c */ /* 0x000fe40003fc6160 */
[C---:B------:R-:W-:Y:S02]  /*4e30*/  LOP3.LUT R48, R6.reuse, 0xe00000, RZ, 0xc0, !PT ;  /* 0x00e0000006307812 */ /* 0x040fe400078ec0ff */
[C---:B------:R-:W-:Y:S02]  /*4e40*/  LOP3.LUT R17, R6.reuse, 0xe000000, RZ, 0xc0, !PT ;  /* 0x0e00000006117812 */ /* 0x040fe400078ec0ff */
[C---:B------:R-:W-:Y:S02]  /*4e50*/  LOP3.LUT R16, R6.reuse, 0xe0000000, RZ, 0xc0, !PT ;  /* 0xe000000006107812 */ /* 0x040fe400078ec0ff */
[----:B------:R-:W-:Y:S02]  /*4e60*/  SHF.R.U64 R56, R6, 0x4, R7 ;  /* 0x0000000406387819 */ /* 0x000fe40000001207 */
[----:B------:R-:W-:-:S02]  /*4e70*/  SEL R60, R0, 0x37, !P6 ;  /* 0x00000037003c7807 */ /* 0x000fc40007000000 */
[----:B------:R-:W-:Y:S02]  /*4e80*/  ISETP.GE.U32.AND.EX P0, PT, RZ, RZ, PT, P0 ;  /* 0x000000ffff00720c */ /* 0x000fe40003f06100 */
[----:B------:R-:W-:Y:S02]  /*4e90*/  ISETP.GE.U32.AND P4, PT, R48, 0xa00000, PT ;  /* 0x00a000003000780c */ /* 0x000fe40003f86070 */
[----:B------:R-:W-:Y:S02]  /*4ea0*/  ISETP.GE.U32.AND P5, PT, R17, 0xa000000, PT ;  /* 0x0a0000001100780c */ /* 0x000fe40003fa6070 */
[----:B------:R-:W-:Y:S02]  /*4eb0*/  ISETP.GE.U32.AND P6, PT, R16, -0x60000000, PT ;  /* 0xa00000001000780c */ /* 0x000fe40003fc6070 */
[C---:B------:R-:W-:Y:S02]  /*4ec0*/  LOP3.LUT R58, R6.reuse, 0xf, RZ, 0xc0, !PT ;  /* 0x0000000f063a7812 */ /* 0x040fe400078ec0ff */
[----:B------:R-:W-:-:S02]  /*4ed0*/  SHF.R.U64 R48, R6, 0x8, R7 ;  /* 0x0000000806307819 */ /* 0x000fc40000001207 */
[C-C-:B------:R-:W-:Y:S02]  /*4ee0*/  SHF.R.U64 R50, R6.reuse, 0xc, R7.reuse ;  /* 0x0000000c06327819 */ /* 0x140fe40000001207 */
[C-C-:B------:R-:W-:Y:S02]  /*4ef0*/  SHF.R.U64 R54, R6.reuse, 0x10, R7.reuse ;  /* 0x0000001006367819 */ /* 0x140fe40000001207 */
[C-C-:B------:R-:W-:Y:S02]  /*4f00*/  SHF.R.U64 R52, R6.reuse, 0x14, R7.reuse ;  /* 0x0000001406347819 */ /* 0x140fe40000001207 */
[C-C-:B------:R-:W-:Y:S02]  /*4f10*/  SHF.R.U64 R16, R6.reuse, 0x18, R7.reuse ;  /* 0x0000001806107819 */ /* 0x140fe40000001207 */
[----:B------:R-:W-:Y:S02]  /*4f20*/  SHF.R.U64 R17, R6, 0x1c, R7 ;  /* 0x0000001c06117819 */ /* 0x000fe40000001207 */
[----:B------:R-:W-:-:S02]  /*4f30*/  LOP3.LUT R6, R56, 0xf, RZ, 0xc0, !PT ;  /* 0x0000000f38067812 */ /* 0x000fc400078ec0ff */
[----:B------:R-:W-:Y:S02]  /*4f40*/  SEL R56, R0, 0x37, !P0 ;  /* 0x0000003700387807 */ /* 0x000fe40004000000 */
[----:B------:R-:W-:Y:S02]  /*4f50*/  ISETP.GE.U32.AND.EX P1, PT, RZ, RZ, PT, P1 ;  /* 0x000000ffff00720c */ /* 0x000fe40003f26110 */
[----:B------:R-:W-:Y:S01]  /*4f60*/  ISETP.GE.U32.AND.EX P3, PT, RZ, RZ, PT, P3 ;  /* 0x000000ffff00720c */ /* 0x000fe20003f66130 */
[----:B------:R-:W-:Y:S01]  /*4f70*/  IMAD.IADD R7, R58, 0x1, R60 ;  /* 0x000000013a077824 */ /* 0x000fe200078e023c */
[----:B------:R-:W-:Y:S01]  /*4f80*/  LOP3.LUT R48, R48, 0xf, RZ, 0xc0, !PT ;  /* 0x0000000f30307812 */ /* 0x000fe200078ec0ff */
[----:B------:R-:W-:Y:S01]  /*4f90*/  IMAD.IADD R6, R6, 0x1, R56 ;  /* 0x0000000106067824 */ /* 0x000fe200078e0238 */
[----:B------:R-:W-:Y:S02]  /*4fa0*/  LOP3.LUT R50, R50, 0xf, RZ, 0xc0, !PT ;  /* 0x0000000f32327812 */ /* 0x000fe400078ec0ff */
[----:B------:R-:W-:-:S02]  /*4fb0*/  SEL R58, R0, 0x37, !P1 ;  /* 0x00000037003a7807 */ /* 0x000fc40004800000 */
        /* <DEDUP_REMOVED lines=16> */
[----:B------:R-:W-:-:S03]  /*50c0*/  SEL R56, R0, 0x37, !P6 ;  /* 0x0000003700387807 */ /* 0x000fc60007000000 */
[----:B------:R-:W-:Y:S01]  /*50d0*/  IMAD.IADD R58, R16, 0x1, R58 ;  /* 0x00000001103a7824 */ /* 0x000fe200078e023a */
[C---:B---3--:R-:W-:Y:S01]  /*50e0*/  LOP3.LUT R16, R2.reuse, 0xe0, RZ, 0xc0, !PT ;  /* 0x000000e002107812 */ /* 0x048fe200078ec0ff */
[----:B------:R-:W-:Y:S01]  /*50f0*/  IMAD.IADD R56, R17, 0x1, R56 ;  /* 0x0000000111387824 */ /* 0x000fe200078e0238 */
[----:B------:R-:W-:Y:S02]  /*5100*/  LOP3.LUT R17, R2, 0xe, RZ, 0xc0, !PT ;  /* 0x0000000e02117812 */ /* 0x000fe400078ec0ff */
[----:B------:R-:W-:Y:S02]  /*5110*/  ISETP.GE.U32.AND P5, PT, R16, 0xa0, PT ;  /* 0x000000a01000780c */ /* 0x000fe40003fa6070 */
[----:B------:R-:W-:Y:S02]  /*5120*/  ISETP.GE.U32.AND P4, PT, R17, 0xa, PT ;  /* 0x0000000a1100780c */ /* 0x000fe40003f86070 */
[C---:B------:R-:W-:Y:S02]  /*5130*/  LOP3.LUT R17, R2.reuse, 0xe00, RZ, 0xc0, !PT ;  /* 0x00000e0002117812 */ /* 0x040fe400078ec0ff */
[----:B------:R-:W-:-:S02]  /*5140*/  LOP3.LUT R16, R2, 0xe000, RZ, 0xc0, !PT ;  /* 0x0000e00002107812 */ /* 0x000fc400078ec0ff */
[----:B------:R-:W-:Y:S02]  /*5150*/  ISETP.GE.U32.AND P3, PT, R17, 0xa00, PT ;  /* 0x00000a001100780c */ /* 0x000fe40003f66070 */
[----:B------:R-:W-:Y:S02]  /*5160*/  ISETP.GE.U32.AND P2, PT, R16, 0xa000, PT ;  /* 0x0000a0001000780c */ /* 0x000fe40003f46070 */
[C---:B------:R-:W-:Y:S02]  /*5170*/  LOP3.LUT R17, R2.reuse, 0xe0000, RZ, 0xc0, !PT ;  /* 0x000e000002117812 */ /* 0x040fe400078ec0ff */
[----:B------:R-:W-:Y:S02]  /*5180*/  LOP3.LUT R16, R2, 0xe00000, RZ, 0xc0, !PT ;  /* 0x00e0000002107812 */ /* 0x000fe400078ec0ff */
[----:B------:R-:W-:Y:S02]  /*5190*/  ISETP.GE.U32.AND.EX P4, PT, RZ, RZ, PT, P4 ;  /* 0x000000ffff00720c */ /* 0x000fe40003f86140 */
[----:B------:R-:W-:Y:S01]  /*51a0*/  ISETP.GE.U32.AND P1, PT, R17, 0xa0000, PT ;  /* 0x000a00001100780c */ /* 0x000fe20003f26070 */
[----:B------:R-:W-:Y:S01]  /*51b0*/  IMAD.MOV.U32 R17, RZ, RZ, R5 ;  /* 0x000000ffff117224 */ /* 0x000fe200078e0005 */
[----:B------:R-:W-:Y:S01]  /*51c0*/  ISETP.GE.U32.AND P0, PT, R16, 0xa00000, PT ;  /* 0x00a000001000780c */ /* 0x000fe20003f06070 */
[----:B------:R-:W-:Y:S01]  /*51d0*/  IMAD.MOV.U32 R16, RZ, RZ, R4 ;  /* 0x000000ffff107224 */ /* 0x000fe200078e0004 */
[----:B------:R-:W-:-:S02]  /*51e0*/  LOP3.LUT R5, R2, 0xf, RZ, 0xc0, !PT ;  /* 0x0000000f02057812 */ /* 0x000fc400078ec0ff */
[----:B------:R-:W-:Y:S02]  /*51f0*/  SEL R4, R0, 0x37, !P4 ;  /* 0x0000003700047807 */ /* 0x000fe40006000000 */
[C---:B------:R-:W-:Y:S02]  /*5200*/  LOP3.LUT R60, R2.reuse, 0xe000000, RZ, 0xc0, !PT ;  /* 0x0e000000023c7812 */ /* 0x040fe400078ec0ff */
[----:B------:R-:W-:Y:S02]  /*5210*/  SHF.R.U64 R62, R2, 0x4, R3 ;  /* 0x00000004023e7819 */ /* 0x000fe40000001203 */
[----:B------:R-:W-:Y:S01]  /*5220*/  ISETP.GE.U32.AND.EX P5, PT, RZ, RZ, PT, P5 ;  /* 0x000000ffff00720c */ /* 0x000fe20003fa6150 */
[----:B------:R-:W-:Y:S01]  /*5230*/  IMAD.IADD R5, R5, 0x1, R4 ;  /* 0x0000000105057824 */ /* 0x000fe200078e0204 */
[----:B------:R-:W-:Y:S02]  /*5240*/  ISETP.GE.U32.AND P4, PT, R60, 0xa000000, PT ;  /* 0x0a0000003c00780c */ /* 0x000fe40003f86070 */
[----:B------:R-:W-:-:S02]  /*5250*/  LOP3.LUT R62, R62, 0xf, RZ, 0xc0, !PT ;  /* 0x0000000f3e3e7812 */ /* 0x000fc400078ec0ff */
[----:B------:R-:W-:Y:S02]  /*5260*/  SEL R4, R0, 0x37, !P5 ;  /* 0x0000003700047807 */ /* 0x000fe40006800000 */
[--C-:B------:R-:W-:Y:S02]  /*5270*/  SHF.R.U64 R60, R2, 0x8, R3.reuse ;  /* 0x00000008023c7819 */ /* 0x100fe40000001203 */
[----:B------:R-:W-:Y:S01]  /*5280*/  ISETP.GE.U32.AND.EX P3, PT, RZ, RZ, PT, P3 ;  /* 0x000000ffff00720c */ /* 0x000fe20003f66130 */
[----:B------:R0:W-:Y:S01]  /*5290*/  ST.E.U8 desc[UR36][R16.64+0x7], R13 ;  /* 0x0000070d10007985 */ /* 0x0001e2000c101124 */
[----:B------:R-:W-:Y:S01]  /*52a0*/  LOP3.LUT R60, R60, 0xf, RZ, 0xc0, !PT ;  /* 0x0000000f3c3c7812 */ /* 0x000fe200078ec0ff */
[----:B------:R-:W-:Y:S01]  /*52b0*/  IMAD.IADD R62, R62, 0x1, R4 ;  /* 0x000000013e3e7824 */ /* 0x000fe200078e0204 */
[----:B------:R-:W-:Y:S02]  /*52c0*/  ISETP.GE.U32.AND.EX P2, PT, RZ, RZ, PT, P2 ;  /* 0x000000ffff00720c */ /* 0x000fe40003f46120 */
[----:B------:R-:W-:Y:S01]  /*52d0*/  SHF.R.U64 R4, R2, 0xc, R3 ;  /* 0x0000000c02047819 */ /* 0x000fe20000001203 */
[----:B------:R1:W-:Y:S01]  /*52e0*/  ST.E.U8 desc[UR36][R16.64+0x6], R31 ;  /* 0x0000061f10007985 */ /* 0x0003e2000c101124 */
[----:B0-----:R-:W-:-:S02]  /*52f0*/  SEL R13, R0, 0x37, !P3 ;  /* 0x00000037000d7807 */ /* 0x001fc40005800000 */
[----:B------:R-:W-:Y:S02]  /*5300*/  LOP3.LUT R4, R4, 0xf, RZ, 0xc0, !PT ;  /* 0x0000000f04047812 */ /* 0x000fe400078ec0ff */
[----:B------:R-:W-:Y:S01]  /*5310*/  ISETP.GE.U32.AND.EX P1, PT, RZ, RZ, PT, P1 ;  /* 0x000000ffff00720c */ /* 0x000fe20003f26110 */
[----:B------:R-:W-:Y:S01]  /*5320*/  IMAD.IADD R60, R60, 0x1, R13 ;  /* 0x000000013c3c7824 */ /* 0x000fe200078e020d */
[----:B------:R-:W-:Y:S02]  /*5330*/  SEL R13, R0, 0x37, !P2 ;  /* 0x00000037000d7807 */ /* 0x000fe40005000000 */
[----:B-1----:R-:W-:Y:S02]  /*5340*/  SHF.R.U64 R31, R2, 0x10, R3 ;  /* 0x00000010021f7819 */ /* 0x002fe40000001203 */
[----:B------:R-:W-:Y:S01]  /*5350*/  SEL R64, R0, 0x37, !P1 ;  /* 0x0000003700407807 */ /* 0x000fe20004800000 */
[----:B------:R-:W-:Y:S01]  /*5360*/  IMAD.IADD R4, R4, 0x1, R13 ;  /* 0x0000000104047824 */ /* 0x000fe200078e020d */
[----:B------:R-:W-:-:S02]  /*5370*/  LOP3.LUT R31, R31, 0xf, RZ, 0xc0, !PT ;  /* 0x0000000f1f1f7812 */ /* 0x000fc400078ec0ff */
[----:B------:R-:W-:Y:S02]  /*5380*/  ISETP.GE.U32.AND.EX P0, PT, RZ, RZ, PT, P0 ;  /* 0x000000ffff00720c */ /* 0x000fe40003f06100 */
[----:B------:R-:W-:Y:S01]  /*5390*/  SHF.R.U64 R13, R2, 0x14, R3 ;  /* 0x00000014020d7819 */ /* 0x000fe20000001203 */
[----:B------:R-:W-:Y:S01]  /*53a0*/  IMAD.IADD R31, R31, 0x1, R64 ;  /* 0x000000011f1f7824 */ /* 0x000fe200078e0240 */
[----:B------:R-:W-:Y:S02]  /*53b0*/  SEL R64, R0, 0x37, !P0 ;  /* 0x0000003700407807 */ /* 0x000fe40004000000 */
[----:B------:R-:W-:Y:S02]  /*53c0*/  LOP3.LUT R13, R13, 0xf, RZ, 0xc0, !PT ;  /* 0x0000000f0d0d7812 */ /* 0x000fe400078ec0ff */
[----:B------:R-:W-:-:S03]  /*53d0*/  ISETP.GE.U32.AND.EX P4, PT, RZ, RZ, PT, P4 ;  /* 0x000000ffff00720c */ /* 0x000fc60003f86140 */
[----:B------:R-:W-:Y:S01]  /*53e0*/  IMAD.IADD R13, R13, 0x1, R64 ;  /* 0x000000010d0d7824 */ /* 0x000fe200078e0240 */
[----:B------:R-:W-:Y:S02]  /*53f0*/  SHF.R.U64 R64, R2, 0x18, R3 ;  /* 0x0000001802407819 */ /* 0x000fe40000001203 */
[----:B------:R-:W-:Y:S02]  /*5400*/  SEL R66, R0, 0x37, !P4 ;  /* 0x0000003700427807 */ /* 0x000fe40006000000 */
[----:B------:R-:W-:-:S05]  /*5410*/  LOP3.LUT R64, R64, 0xf, RZ, 0xc0, !PT ;  /* 0x0000000f40407812 */ /* 0x000fca00078ec0ff */
[----:B------:R-:W-:Y:S01]  /*5420*/  IMAD.IADD R64, R64, 0x1, R66 ;  /* 0x0000000140407824 */ /* 0x000fe200078e0242 */
[----:B------:R-:W-:-:S04]  /*5430*/  LOP3.LUT R66, R2, 0xe0000000, RZ, 0xc0, !PT ;  /* 0xe000000002427812 */ /* 0x000fc800078ec0ff */
[----:B------:R-:W-:Y:S02]  /*5440*/  ISETP.GE.U32.AND P0, PT, R66, -0x60000000, PT ;  /* 0xa00000004200780c */ /* 0x000fe40003f06070 */
[----:B------:R-:W-:Y:S02]  /*5450*/  SHF.R.U64 R3, R2, 0x1c, R3 ;  /* 0x0000001c02037819 */ /* 0x000fe40000001203 */
[----:B------:R-:W-:Y:S02]  /*5460*/  ISETP.GE.U32.AND.EX P0, PT, RZ, RZ, PT, P0 ;  /* 0x000000ffff00720c */ /* 0x000fe40003f06100 */
[----:B------:R-:W-:Y:S02]  /*5470*/  LOP3.LUT R3, R3, 0xf, RZ, 0xc0, !PT ;  /* 0x0000000f03037812 */ /* 0x000fe400078ec0ff */
[----:B------:R-:W-:-:S05]  /*5480*/  SEL R0, R0, 0x37, !P0 ;  /* 0x0000003700007807 */ /* 0x000fca0004000000 */
[----:B------:R-:W-:Y:S01]  /*5490*/  IMAD.IADD R3, R3, 0x1, R0 ;  /* 0x0000000103037824 */ /* 0x000fe200078e0200 */
[----:B------:R-:W-:Y:S04]  /*54a0*/  ST.E.U8 desc[UR36][R16.64+0x5], R15 ;  /* 0x0000050f10007985 */ /* 0x000fe8000c101124 */
        /* <DEDUP_REMOVED lines=59> */
[----:B------:R-:W-:Y:S01]  /*5860*/  ST.E.U8 desc[UR36][R16.64+0x38], R3 ;  /* 0x0000380310007985 */ /* 0x000fe2000c101124 */
[----:B------:R-:W-:Y:S03]  /*5870*/  BSSY.RECONVERGENT B0, `(.L_x_42) ;  /* 0x000000a000007945 */ /* 0x000fe60003800200 */
[----:B------:R0:W-:Y:S02]  /*5880*/  ST.E.U8 desc[UR36][R16.64+0x37], R7 ;  /* 0x0000370710007985 */ /* 0x0001e4000c101124 */
[----:B0-----:R-:W-:-:S07]  /*5890*/  IMAD.MOV.U32 R7, RZ, RZ, RZ ;  /* 0x000000ffff077224 */ /* 0x001fce00078e00ff */
.L_x_43:
[----:B------:R-:W-:-:S05]  /*58a0*/  IADD3 R2, P0, PT, R16, R7, RZ ;  /* 0x0000000710027210 */ /* 0x000fca0007f1e0ff */
[----:B------:R-:W-:-:S05]  /*58b0*/  IMAD.X R3, RZ, RZ, R17, P0 ;  /* 0x000000ffff037224 */ /* 0x000fca00000e0611 */
[----:B------:R-:W2:Y:S01]  /*58c0*/  LD.E.U8 R2, desc[UR36][R2.64] ;  /* 0x0000002402027980 */ /* 0x000ea2000c101100 */
[----:B------:R-:W-:Y:S02]  /*58d0*/  IMAD.MOV.U32 R24, RZ, RZ, R7 ;  /* 0x000000ffff187224 */ /* 0x000fe400078e0007 */
[----:B------:R-:W-:Y:S01]  /*58e0*/  VIADD R7, R7, 0x1 ;  /* 0x0000000107077836 */ /* 0x000fe20000000000 */
[----:B--2---:R-:W-:-:S13]  /*58f0*/  ISETP.NE.AND P0, PT, R2, RZ, PT ;  /* 0x000000ff0200720c */ /* 0x004fda0003f05270 */
[----:B------:R-:W-:Y:S05]  /*5900*/  @P0 BRA `(.L_x_43) ;  /* 0xfffffffc00e40947 */ /* 0x000fea000383ffff */
[----:B------:R-:W-:Y:S05]  /*5910*/  BSYNC.RECONVERGENT B0 ;  /* 0x0000000000007941 */ /* 0x000fea0003800200 */
.L_x_42:
[----:B------:R-:W-:Y:S01]  /*5920*/  MOV R0, 0x8 ;  /* 0x0000000800007802 */ /* 0x000fe20000000f00 */
[----:B------:R-:W-:Y:S01]  /*5930*/  IMAD.MOV.U32 R5, RZ, RZ, RZ ;  /* 0x000000ffff057224 */ /* 0x000fe200078e00ff */
[----:B------:R-:W-:Y:S02]  /*5940*/  LOP3.LUT R4, R24, 0xfffffff8, RZ, 0xc0, !PT ;  /* 0xfffffff818047812 */ /* 0x000fe400078ec0ff */
[----:B------:R0:W1:Y:S05]  /*5950*/  LDC.64 R2, c[0x4][R0] ;  /* 0x0100000000027b82 */ /* 0x00006a0000000a00 */
[----:B------:R-:W-:-:S07]  /*5960*/  LEPC R20, `(.L_x_44) ;  /* 0x000000001014794e */ /* 0x000fce0000000000 */
[----:B01----:R-:W-:Y:S05]  /*5970*/  CALL.ABS.NOINC R2 ;  /* 0x0000000002007343 */ /* 0x003fea0003c00000 */
.L_x_44:
[----:B------:R-:W-:Y:S01]  /*5980*/  ISETP.NE.AND P0, PT, R24, RZ, PT ;  /* 0x000000ff1800720c */ /* 0x000fe20003f05270 */
[----:B------:R-:W-:Y:S01]  /*5990*/  BSSY.RECONVERGENT B0, `(.L_x_45) ;  /* 0x0000048000007945 */ /* 0x000fe20003800200 */
[----:B------:R-:W-:Y:S02]  /*59a0*/  IMAD.MOV.U32 R8, RZ, RZ, RZ ;  /* 0x000000ffff087224 */ /* 0x000fe400078e00ff */
[----:B------:R-:W-:Y:S02]  /*59b0*/  IMAD.MOV.U32 R13, RZ, RZ, RZ ;  /* 0x000000ffff0d7224 */ /* 0x000fe400078e00ff */
[----:B------:R-:W-:Y:S02]  /*59c0*/  IMAD.MOV.U32 R26, RZ, RZ, R4 ;  /* 0x000000ffff1a7224 */ /* 0x000fe400078e0004 */
[----:B------:R-:W-:-:S05]  /*59d0*/  IMAD.MOV.U32 R27, RZ, RZ, R5 ;  /* 0x000000ffff1b7224 */ /* 0x000fca00078e0005 */
[----:B------:R-:W-:Y:S05]  /*59e0*/  @!P0 BRA `(.L_x_46) ;  /* 0x0000000400088947 */ /* 0x000fea0003800000 */
[----:B------:R-:W-:Y:S01]  /*59f0*/  IMAD.MOV.U32 R0, RZ, RZ, 0x7 ;  /* 0x00000007ff007424 */ /* 0x000fe200078e00ff */
[----:B------:R-:W-:Y:S01]  /*5a00*/  CS2R R8, SRZ ;  /* 0x0000000000087805 */ /* 0x000fe2000001ff00 */
[----:B------:R-:W-:-:S07]  /*5a10*/  IMAD.MOV.U32 R13, RZ, RZ, RZ ;  /* 0x000000ffff0d7224 */ /* 0x000fce00078e00ff */
.L_x_53:
[C---:B------:R-:W-:Y:S02]  /*5a20*/  LOP3.LUT P0, R10, R9.reuse, 0x7, RZ, 0xc0, !PT ;  /* 0x00000007090a7812 */ /* 0x040fe4000780c0ff */
[----:B------:R-:W-:Y:S02]  /*5a30*/  IADD3 R6, P1, PT, R16, R9, RZ ;  /* 0x0000000910067210 */ /* 0x000fe40007f3e0ff */
[----:B------:R-:W-:-:S03]  /*5a40*/  ISETP.EQ.OR P0, PT, R9, RZ, P0 ;  /* 0x000000ff0900720c */ /* 0x000fc60000702670 */
[----:B------:R-:W-:-:S10]  /*5a50*/  IMAD.X R7, RZ, RZ, R17, P1 ;  /* 0x000000ffff077224 */ /* 0x000fd400008e0611 */
[----:B------:R-:W-:Y:S01]  /*5a60*/  @!P0 LEA.HI R3, R9, 0xffffffff, RZ, 0x1d ;  /* 0xffffffff09038811 */ /* 0x000fe200078fe8ff */
[----:B------:R-:W-:Y:S02]  /*5a70*/  @!P0 IMAD.MOV.U32 R4, RZ, RZ, R8 ;  /* 0x000000ffff048224 */ /* 0x000fe400078e0008 */
[----:B------:R-:W-:Y:S02]  /*5a80*/  @!P0 IMAD.MOV.U32 R5, RZ, RZ, R13 ;  /* 0x000000ffff058224 */ /* 0x000fe400078e000d */
[----:B------:R-:W-:-:S05]  /*5a90*/  @!P0 IMAD.WIDE.U32 R2, R3, 0x8, R26 ;  /* 0x0000000803028825 */ /* 0x000fca00078e001a */
[----:B------:R0:W-:Y:S04]  /*5aa0*/  @!P0 ST.E.64 desc[UR36][R2.64], R4 ;  /* 0x0000000402008985 */ /* 0x0001e8000c101b24 */
[----:B------:R0:W5:Y:S01]  /*5ab0*/  LD.E.U8 R6, desc[UR36][R6.64] ;  /* 0x0000002406067980 */ /* 0x000162000c101100 */
[----:B------:R-:W-:Y:S01]  /*5ac0*/  ISETP.NE.AND P1, PT, R10, 0x7, PT ;  /* 0x000000070a00780c */ /* 0x000fe20003f25270 */
[----:B------:R-:W-:Y:S01]  /*5ad0*/  BSSY.RECONVERGENT B1, `(.L_x_47) ;  /* 0x0000027000017945 */ /* 0x000fe20003800200 */
[----:B------:R-:W-:Y:S02]  /*5ae0*/  IMAD.MOV.U32 R11, RZ, RZ, 0x1 ;  /* 0x00000001ff0b7424 */ /* 0x000fe400078e00ff */
[----:B------:R-:W-:Y:S02]  /*5af0*/  @!P0 IMAD.MOV.U32 R8, RZ, RZ, RZ ;  /* 0x000000ffff088224 */ /* 0x000fe400078e00ff */
[----:B------:R-:W-:-:S07]  /*5b00*/  @!P0 IMAD.MOV.U32 R13, RZ, RZ, RZ ;  /* 0x000000ffff0d8224 */ /* 0x000fce00078e00ff */
        /* <DEDUP_REMOVED lines=15> */
.L_x_52:
[----:B------:R-:W-:Y:S02]  /*5c00*/  VIADD R2, R2, 0x4 ;  /* 0x0000000402027836 */ /* 0x000fe40000000000 */
[----:B------:R-:W-:-:S03]  /*5c10*/  IMAD.SHL.U32 R3, R11, 0x10, RZ ;  /* 0x000000100b037824 */ /* 0x000fc600078e00ff */
[----:B------:R-:W-:Y:S01]  /*5c20*/  ISETP.GE.AND P1, PT, R2, R7, PT ;  /* 0x000000070200720c */ /* 0x000fe20003f26270 */
[----:B------:R-:W-:-:S04]  /*5c30*/  IMAD.SHL.U32 R3, R3, 0x10, RZ ;  /* 0x0000001003037824 */ /* 0x000fc800078e00ff */
[----:B------:R-:W-:-:S04]  /*5c40*/  IMAD.SHL.U32 R3, R3, 0x10, RZ ;  /* 0x0000001003037824 */ /* 0x000fc800078e00ff */
[----:B------:R-:W-:-:S04]  /*5c50*/  IMAD.SHL.U32 R11, R3, 0x10, RZ ;  /* 0x00000010030b7824 */ /* 0x000fc800078e00ff */
[----:B------:R-:W-:Y:S05]  /*5c60*/  @!P1 BRA `(.L_x_52) ;  /* 0xfffffffc00e49947 */ /* 0x000fea000383ffff */
.L_x_51:
[----:B------:R-:W-:Y:S05]  /*5c70*/  BSYNC.RECONVERGENT B2 ;  /* 0x0000000000027941 */ /* 0x000fea0003800200 */
.L_x_50:
        /* <DEDUP_REMOVED lines=8> */
.L_x_49:
[----:B------:R-:W-:Y:S02]  /*5d00*/  VIADD R2, R2, 0x1 ;  /* 0x0000000102027836 */ /* 0x000fe40000000000 */
[----:B------:R-:W-:-:S03]  /*5d10*/  IMAD.SHL.U32 R11, R11, 0x10, RZ ;  /* 0x000000100b0b7824 */ /* 0x000fc600078e00ff */
[----:B------:R-:W-:-:S13]  /*5d20*/  ISETP.NE.AND P0, PT, R2, R5, PT ;  /* 0x000000050200720c */ /* 0x000fda0003f05270 */
[----:B------:R-:W-:Y:S05]  /*5d30*/  @P0 BRA `(.L_x_49) ;  /* 0xfffffffc00f00947 */ /* 0x000fea000383ffff */
.L_x_48:
[----:B------:R-:W-:Y:S05]  /*5d40*/  BSYNC.RECONVERGENT B1 ;  /* 0x0000000000017941 */ /* 0x000fea0003800200 */
.L_x_47:
[----:B------:R-:W-:Y:S01]  /*5d50*/  IMAD.MOV.U32 R2, RZ, RZ, -0x37 ;  /* 0xffffffc9ff027424 */ /* 0x000fe200078e00ff */
[C---:B-----5:R-:W-:Y:S01]  /*5d60*/  ISETP.GT.U32.AND P0, PT, R6.reuse, 0x40, PT ;  /* 0x000000400600780c */ /* 0x060fe20003f04070 */
        /* <DEDUP_REMOVED lines=10> */
.L_x_46:
[----:B------:R-:W-:Y:S05]  /*5e10*/  BSYNC.RECONVERGENT B0 ;  /* 0x0000000000007941 */ /* 0x000fea0003800200 */
.L_x_45:
        /* <DEDUP_REMOVED lines=13> */
.L_x_54:
        /* <DEDUP_REMOVED lines=19> */
.L_x_62:
        /* <DEDUP_REMOVED lines=12> */
[----:B------:R-:W-:-:S02]  /*60e0*/  ISETP.GE.U32.OR P0, PT, R37, R0, !P0 ;  /* 0x000000002500720c */ /* 0x000fc40004706470 */
[----:B------:R-:W-:Y:S02]  /*60f0*/  ISETP.GE.U32.AND P2, PT, R20, R37, PT ;  /* 0x000000251400720c */ /* 0x000fe40003f46070 */
[----:B------:R-:W-:Y:S01]  /*6100*/  LOP3.LUT R33, R3, 0x7, RZ, 0xc0, !PT ;  /* 0x0000000703217812 */ /* 0x000fe200078ec0ff */
[----:B------:R-:W-:Y:S01]  /*6110*/  IMAD.X R3, R25, 0x1, R3, P4 ;  /* 0x0000000119037824 */ /* 0x000fe200020e0603 */
[----:B------:R-:W-:Y:S01]  /*6120*/  IADD3 R16, P5, PT, R26, R21, RZ ;  /* 0x000000151a107210 */ /* 0x000fe20007fbe0ff */
[----:B------:R-:W-:Y:S02]  /*6130*/  @!P3 IMAD.MOV.U32 R30, RZ, RZ, -0x80000000 ;  /* 0x80000000ff1eb424 */ /* 0x000fe400078e00ff */
[----:B------:R-:W-:Y:S02]  /*6140*/  @!P3 IMAD.MOV.U32 R31, RZ, RZ, 0x0 ;  /* 0x00000000ff1fb424 */ /* 0x000fe400078e00ff */
        /* <DEDUP_REMOVED lines=28> */
.L_x_59:
[----:B------:R-:W-:Y:S05]  /*6310*/  BSYNC.RECONVERGENT B2 ;  /* 0x0000000000027941 */ /* 0x000fea0003800200 */
.L_x_58:
        /* <DEDUP_REMOVED lines=8> */
.L_x_61:
[----:B------:R-:W-:Y:S05]  /*63a0*/  BSYNC.RECONVERGENT B2 ;  /* 0x0000000000027941 */ /* 0x000fea0003800200 */
.L_x_60:
        /* <DEDUP_REMOVED lines=17> */
.L_x_57:
        /* <DEDUP_REMOVED lines=15> */
.L_x_64:
[----:B------:R-:W-:Y:S05]  /*65b0*/  BSYNC.RECONVERGENT B1 ;  /* 0x0000000000017941 */ /* 0x000fea0003800200 */
.L_x_63:
[----:B------:R1:W-:Y:S04]  /*65c0*/  @!P2 ST.E.64 desc[UR36][R4.64], R8 ;  /* 0x000000080400a985 */ /* 0x0003e8000c101b24 */
[----:B------:R1:W-:Y:S02]  /*65d0*/  @!P0 ST.E.64 desc[UR36][R2.64+0x20], RZ ;  /* 0x000020ff02008985 */ /* 0x0003e4000c101b24 */
.L_x_56:
[----:B------:R-:W-:Y:S05]  /*65e0*/  BSYNC.RECONVERGENT B0 ;  /* 0x0000000000007941 */ /* 0x000fea0003800200 */
.L_x_55:
        /* <DEDUP_REMOVED lines=8> */
.L_x_65:
        /* <DEDUP_REMOVED lines=16> */
[----:B------:R-:W-:-:S03]  /*6770*/  ISETP.NE.AND P6, PT, R29, RZ, PT ;  /* 0x000000ff1d00720c */ /* 0x000fc60003fc5270 */
[----:B--2---:R0:W-:Y:S04]  /*6780*/  ST.E.64 desc[UR36][R16.64+0x30], R12 ;  /* 0x0000300c10007985 */ /* 0x0041e8000c101b24 */
[----:B------:R-:W2:Y:S01]  /*6790*/  LDG.E.64 R20, desc[UR36][R26.64+0x38] ;  /* 0x000038241a147981 */ /* 0x000ea2000c1e1b00 */
[----:B------:R-:W-:Y:S03]  /*67a0*/  BSSY.RECONVERGENT B0, `(.L_x_66) ;  /* 0x00000a4000007945 */ /* 0x000fe60003800200 */
[----:B--2---:R0:W-:Y:S02]  /*67b0*/  ST.E.64 desc[UR36][R16.64+0x38], R20 ;  /* 0x0000381410007985 */ /* 0x0041e4000c101b24 */
[----:B------:R-:W-:Y:S05]  /*67c0*/  @!P6 BRA `(.L_x_67) ;  /* 0x000000080084e947 */ /* 0x000fea0003800000 */
[----:B------:R-:W-:-:S07]  /*67d0*/  IMAD.MOV.U32 R26, RZ, RZ, RZ ;  /* 0x000000ffff1a7224 */ /* 0x000fce00078e00ff */
.L_x_73:
[----:B------:R-:W-:Y:S01]  /*67e0*/  BSSY.RECONVERGENT B1, `(.L_x_68) ;  /* 0x0000084000017945 */ /* 0x000fe20003800200 */
[----:B01----:R-:W-:Y:S02]  /*67f0*/  IMAD.MOV.U32 R15, RZ, RZ, RZ ;  /* 0x000000ffff0f7224 */ /* 0x003fe400078e00ff */
        /* <DEDUP_REMOVED lines=13> */
[----:B--2---:R-:W-:-:S07]  /*68d0*/  IMAD.MOV.U32 R33, RZ, RZ, R20 ;  /* 0x000000ffff217224 */ /* 0x004fce00078e0014 */
.L_x_72:
        /* <DEDUP_REMOVED lines=29> */
.L_x_70:
        /* <DEDUP_REMOVED lines=32> */
.L_x_71:
[----:B------:R-:W-:Y:S05]  /*6cb0*/  BSYNC.RECONVERGENT B2 ;  /* 0x0000000000027941 */ /* 0x000fea0003800200 */
.L_x_69:
        /* <DEDUP_REMOVED lines=55> */
.L_x_68:
        /* <DEDUP_REMOVED lines=27> */
.L_x_67:
[----:B------:R-:W-:Y:S05]  /*71e0*/  BSYNC.RECONVERGENT B0 ;  /* 0x0000000000007941 */ /* 0x000fea0003800200 */
.L_x_66:
[----:B------:R-:W-:Y:S01]  /*71f0*/  MOV R0, 0x8 ;  /* 0x0000000800007802 */ /* 0x000fe20000000f00 */
[----:B01----:R-:W-:Y:S02]  /*7200*/  IMAD.MOV.U32 R4, RZ, RZ, 0x41 ;  /* 0x00000041ff047424 */ /* 0x003fe400078e00ff */
[----:B------:R-:W-:Y:S01]  /*7210*/  IMAD.MOV.U32 R5, RZ, RZ, RZ ;  /* 0x000000ffff057224 */ /* 0x000fe200078e00ff */
[----:B------:R0:W1:Y:S06]  /*7220*/  LDC.64 R2, c[0x4][R0] ;  /* 0x0100000000027b82 */ /* 0x00006c0000000a00 */
[----:B------:R-:W-:-:S07]  /*7230*/  LEPC R20, `(.L_x_74) ;  /* 0x000000001014794e */ /* 0x000fce0000000000 */
[----:B012---:R-:W-:Y:S05]  /*7240*/  CALL.ABS.NOINC R2 ;  /* 0x0000000002007343 */ /* 0x007fea0003c00000 */
.L_x_74:
[----:B------:R-:W2:Y:S01]  /*7250*/  LD.E.64 R6, desc[UR36][R16.64] ;  /* 0x0000002410067980 */ /* 0x000ea2000c101b00 */
[----:B------:R-:W0:Y:S03]  /*7260*/  LDCU.U8 UR4, c[0x0][0x3a8] ;  /* 0x00007500ff0477ac */ /* 0x000e260008000000 */
        /* <DEDUP_REMOVED lines=8> */
[----:B------:R-:W-:Y:S02]  /*72f0*/  LOP3.LUT R0, R6, 0xe0, RZ, 0xc0, !PT ;  /* 0x000000e006007812 */ /* 0x000fe400078ec0ff */
[----:B------:R-:W-:Y:S02]  /*7300*/  ISETP.GE.U32.AND.EX P0, PT, RZ, RZ, PT, P0 ;  /* 0x000000ffff00720c */ /* 0x000fe40003f06100 */
[----:B------:R-:W-:Y:S01]  /*7310*/  ISETP.GE.U32.AND P3, PT, R0, 0xa0, PT ;  /* 0x000000a00000780c */ /* 0x000fe20003f66070 */
[----:B------:R-:W-:Y:S01]  /*7320*/  IMAD.MOV.U32 R0, RZ, RZ, 0x30 ;  /* 0x00000030ff007424 */ /* 0x000fe200078e00ff */
        /* <DEDUP_REMOVED lines=11> */
[C---:B------:R-:W-:Y:S02]  /*73e0*/  SHF.R.U64 R27, R6.reuse, 0x1c, R7 ;  /* 0x0000001c061b7819 */ /* 0x040fe40000001207 */
[----:B------:R-:W-:-:S02]  /*73f0*/  LOP3.LUT R6, R6, 0xe0000000, RZ, 0xc0, !PT ;  /* 0xe000000006067812 */ /* 0x000fc400078ec0ff */
[----:B------:R-:W-:Y:S02]  /*7400*/  SEL R7, R0, 0x37, !P0 ;  /* 0x0000003700077807 */ /* 0x000fe40004000000 */
[----:B------:R-:W-:Y:S02]  /*7410*/  ISETP.GE.U32.AND P6, PT, R20, 0xa00, PT ;  /* 0x00000a001400780c */ /* 0x000fe40003fc6070 */
[----:B------:R-:W-:Y:S01]  /*7420*/  ISETP.GE.U32.AND P5, PT, R13, 0xa000, PT ;  /* 0x0000a0000d00780c */ /* 0x000fe20003fa6070 */
[----:B------:R-:W-:Y:S01]  /*7430*/  IMAD.IADD R32, R32, 0x1, R7 ;  /* 0x0000000120207824 */ /* 0x000fe200078e0207 */
[----:B------:R-:W-:Y:S02]  /*7440*/  ISETP.GE.U32.AND P4, PT, R12, 0xa0000, PT ;  /* 0x000a00000c00780c */ /* 0x000fe40003f86070 */
[----:B------:R-:W-:Y:S02]  /*7450*/  ISETP.GE.U32.AND P1, PT, R6, -0x60000000, PT ;  /* 0xa00000000600780c */ /* 0x000fe40003f26070 */
[----:B------:R-:W2:Y:S01]  /*7460*/  LD.E.64 R6, desc[UR36][R16.64+0x30] ;  /* 0x0000302410067980 */ /* 0x000ea2000c101b00 */
[----:B------:R-:W-:-:S02]  /*7470*/  ISETP.GE.U32.AND.EX P6, PT, RZ, RZ, PT, P6 ;  /* 0x000000ffff00720c */ /* 0x000fc40003fc6160 */
[----:B------:R-:W-:Y:S02]  /*7480*/  ISETP.GE.U32.AND.EX P5, PT, RZ, RZ, PT, P5 ;  /* 0x000000ffff00720c */ /* 0x000fe40003fa6150 */
[----:B------:R-:W-:Y:S02]  /*7490*/  ISETP.GE.U32.AND.EX P4, PT, RZ, RZ, PT, P4 ;  /* 0x000000ffff00720c */ /* 0x000fe40003f86140 */
[----:B------:R-:W-:Y:S02]  /*74a0*/  ISETP.GE.U32.AND P2, PT, R28, 0xa00000, PT ;  /* 0x00a000001c00780c */ /* 0x000fe40003f46070 */
[----:B------:R-:W-:Y:S02]  /*74b0*/  ISETP.GE.U32.AND P0, PT, R26, 0xa000000, PT ;  /* 0x0a0000001a00780c */ /* 0x000fe40003f06070 */
[----:B------:R-:W-:Y:S02]  /*74c0*/  LOP3.LUT R12, R24, 0xf, RZ, 0xc0, !PT ;  /* 0x0000000f180c7812 */ /* 0x000fe400078ec0ff */
[----:B------:R-:W-:-:S02]  /*74d0*/  LOP3.LUT R13, R14, 0xf, RZ, 0xc0, !PT ;  /* 0x0000000f0e0d7812 */ /* 0x000fc400078ec0ff */
[----:B------:R-:W-:Y:S02]  /*74e0*/  LOP3.LUT R77, R77, 0xf, RZ, 0xc0, !PT ;  /* 0x0000000f4d4d7812 */ /* 0x000fe400078ec0ff */
[----:B------:R-:W-:Y:S02]  /*74f0*/  LOP3.LUT R15, R15, 0xf, RZ, 0xc0, !PT ;  /* 0x0000000f0f0f7812 */ /* 0x000fe400078ec0ff */
[C---:B------:R-:W-:Y:S02]  /*7500*/  SEL R24, R0.reuse, 0x37, !P6 ;  /* 0x0000003700187807 */ /* 0x040fe40007000000 */
[C---:B------:R-:W-:Y:S02]  /*7510*/  SEL R20, R0.reuse, 0x37, !P5 ;  /* 0x0000003700147807 */ /* 0x040fe40006800000 */
[----:B------:R-:W-:Y:S02]  /*7520*/  SEL R14, R0, 0x37, !P4 ;  /* 0x00000037000e7807 */ /* 0x000fe40006000000 */
[----:B------:R-:W-:-:S02]  /*7530*/  ISETP.GE.U32.AND.EX P3, PT, RZ, RZ, PT, P3 ;  /* 0x000000ffff00720c */ /* 0x000fc40003f66130 */
[----:B------:R-:W-:Y:S02]  /*7540*/  ISETP.GE.U32.AND.EX P2, PT, RZ, RZ, PT, P2 ;  /* 0x000000ffff00720c */ /* 0x000fe40003f46120 */
[----:B------:R-:W-:Y:S02]  /*7550*/  ISETP.GE.U32.AND.EX P0, PT, RZ, RZ, PT, P0 ;  /* 0x000000ffff00720c */ /* 0x000fe40003f06100 */
[----:B------:R-:W-:Y:S01]  /*7560*/  ISETP.GE.U32.AND.EX P1, PT, RZ, RZ, PT, P1 ;  /* 0x000000ffff00720c */ /* 0x000fe20003f26110 */
[----:B------:R-:W-:Y:S01]  /*7570*/  IMAD.IADD R77, R77, 0x1, R24 ;  /* 0x000000014d4d7824 */ /* 0x000fe200078e0218 */
[----:B------:R-:W-:Y:S01]  /*7580*/  SEL R29, R0, 0x37, !P3 ;  /* 0x00000037001d7807 */ /* 0x000fe20005800000 */
[----:B------:R-:W-:Y:S01]  /*7590*/  IMAD.IADD R13, R13, 0x1, R20 ;  /* 0x000000010d0d7824 */ /* 0x000fe200078e0214 */
[----:B------:R-:W-:Y:S01]  /*75a0*/  LOP3.LUT R21, R21, 0xf, RZ, 0xc0, !PT ;  /* 0x0000000f15157812 */ /* 0x000fe200078ec0ff */
[----:B------:R-:W-:Y:S01]  /*75b0*/  IMAD.IADD R15, R15, 0x1, R14 ;  /* 0x000000010f0f7824 */ /* 0x000fe200078e020e */
[----:B------:R-:W-:-:S02]  /*75c0*/  LOP3.LUT R25, R25, 0xf, RZ, 0xc0, !PT ;  /* 0x0000000f19197812 */ /* 0x000fc400078ec0ff */
[----:B------:R-:W-:Y:S02]  /*75d0*/  LOP3.LUT R27, R27, 0xf, RZ, 0xc0, !PT ;  /* 0x0000000f1b1b7812 */ /* 0x000fe400078ec0ff */
[C---:B------:R-:W-:Y:S02]  /*75e0*/  SEL R24, R0.reuse, 0x37, !P2 ;  /* 0x0000003700187807 */ /* 0x040fe40005000000 */
[C---:B------:R-:W-:Y:S02]  /*75f0*/  SEL R20, R0.reuse, 0x37, !P0 ;  /* 0x0000003700147807 */ /* 0x040fe40004000000 */
[----:B------:R-:W-:Y:S02]  /*7600*/  SEL R14, R0, 0x37, !P1 ;  /* 0x00000037000e7807 */ /* 0x000fe40004800000 */
[----:B---3--:R-:W-:Y:S01]  /*7610*/  LOP3.LUT R26, R10, 0xe, RZ, 0xc0, !PT ;  /* 0x0000000e0a1a7812 */ /* 0x008fe200078ec0ff */
[----:B------:R-:W-:Y:S01]  /*7620*/  IMAD.IADD R12, R12, 0x1, R29 ;  /* 0x000000010c0c7824 */ /* 0x000fe200078e021d */
[----:B------:R-:W-:Y:S01]  /*7630*/  LOP3.LUT R29, R10, 0xf, RZ, 0xc0, !PT ;  /* 0x0000000f0a1d7812 */ /* 0x000fe200078ec0ff */
[----:B------:R-:W-:Y:S01]  /*7640*/  IMAD.IADD R21, R21, 0x1, R24 ;  /* 0x0000000115157824 */ /* 0x000fe200078e0218 */
[----:B------:R-:W-:Y:S01]  /*7650*/  ISETP.GE.U32.AND P0, PT, R26, 0xa, PT ;  /* 0x0000000a1a00780c */ /* 0x000fe20003f06070 */
[----:B------:R-:W-:Y:S01]  /*7660*/  IMAD.IADD R25, R25, 0x1, R20 ;  /* 0x0000000119197824 */ /* 0x000fe200078e0214 */
[C---:B------:R-:W-:Y:S01]  /*7670*/  LOP3.LUT R30, R10.reuse, 0xe0, RZ, 0xc0, !PT ;  /* 0x000000e00a1e7812 */ /* 0x040fe200078ec0ff */
[----:B------:R-:W-:Y:S01]  /*7680*/  IMAD.IADD R27, R27, 0x1, R14 ;  /* 0x000000011b1b7824 */ /* 0x000fe200078e020e */
        /* <DEDUP_REMOVED lines=12> */
[----:B------:R-:W-:-:S04]  /*7750*/  LOP3.LUT R10, R10, 0xe0000000, RZ, 0xc0, !PT ;  /* 0xe00000000a0a7812 */ /* 0x000fc800078ec0ff */
[----:B------:R-:W-:Y:S02]  /*7760*/  ISETP.GE.U32.AND P1, PT, R10, -0x60000000, PT ;  /* 0xa00000000a00780c */ /* 0x000fe40003f26070 */
[----:B------:R-:W3:Y:S01]  /*7770*/  LD.E.64 R10, desc[UR36][R16.64+0x38] ;  /* 0x00003824100a7980 */ /* 0x000ee2000c101b00 */
[----:B------:R-:W-:Y:S02]  /*7780*/  ISETP.GE.U32.AND P3, PT, R30, 0xa0, PT ;  /* 0x000000a01e00780c */ /* 0x000fe40003f66070 */
[----:B------:R-:W-:Y:S02]  /*7790*/  ISETP.GE.U32.AND.EX P0, PT, RZ, RZ, PT, P0 ;  /* 0x000000ffff00720c */ /* 0x000fe40003f06100 */
[----:B------:R-:W-:Y:S02]  /*77a0*/  ISETP.GE.U32.AND P5, PT, R26, 0xa000, PT ;  /* 0x0000a0001a00780c */ /* 0x000fe40003fa6070 */
[----:B------:R-:W-:Y:S02]  /*77b0*/  ISETP.GE.U32.AND.EX P3, PT, RZ, RZ, PT, P3 ;  /* 0x000000ffff00720c */ /* 0x000fe40003f66130 */
[----:B------:R-:W-:-:S02]  /*77c0*/  ISETP.GE.U32.AND P6, PT, R28, 0xa00, PT ;  /* 0x00000a001c00780c */ /* 0x000fc40003fc6070 */
[----:B------:R-:W-:Y:S02]  /*77d0*/  ISETP.GE.U32.AND P4, PT, R14, 0xa0000, PT ;  /* 0x000a00000e00780c */ /* 0x000fe40003f86070 */
[C---:B------:R-:W-:Y:S02]  /*77e0*/  SEL R14, R0.reuse, 0x37, !P0 ;  /* 0x00000037000e7807 */ /* 0x040fe40004000000 */
[----:B------:R-:W-:Y:S02]  /*77f0*/  ISETP.GE.U32.AND.EX P5, PT, RZ, RZ, PT, P5 ;  /* 0x000000ffff00720c */ /* 0x000fe40003fa6150 */
[----:B------:R-:W-:Y:S02]  /*7800*/  LOP3.LUT R31, R31, 0xf, RZ, 0xc0, !PT ;  /* 0x0000000f1f1f7812 */ /* 0x000fe400078ec0ff */
[----:B------:R-:W-:Y:S02]  /*7810*/  SEL R26, R0, 0x37, !P3 ;  /* 0x00000037001a7807 */ /* 0x000fe40005800000 */
[----:B------:R-:W-:-:S02]  /*7820*/  ISETP.GE.U32.AND P0, PT, R20, 0xa000000, PT ;  /* 0x0a0000001400780c */ /* 0x000fc40003f06070 */
[----:B------:R-:W-:Y:S02]  /*7830*/  ISETP.GE.U32.AND.EX P6, PT, RZ, RZ, PT, P6 ;  /* 0x000000ffff00720c */ /* 0x000fe40003fc6160 */
[----:B------:R-:W-:Y:S01]  /*7840*/  ISETP.GE.U32.AND.EX P4, PT, RZ, RZ, PT, P4 ;  /* 0x000000ffff00720c */ /* 0x000fe20003f86140 */
[----:B------:R-:W-:Y:S01]  /*7850*/  IMAD.IADD R29, R29, 0x1, R14 ;  /* 0x000000011d1d7824 */ /* 0x000fe200078e020e */
[----:B------:R-:W-:Y:S02]  /*7860*/  ISETP.GE.U32.AND P2, PT, R24, 0xa00000, PT ;  /* 0x00a000001800780c */ /* 0x000fe40003f46070 */
[----:B------:R-:W-:Y:S02]  /*7870*/  LOP3.LUT R35, R35, 0xf, RZ, 0xc0, !PT ;  /* 0x0000000f23237812 */ /* 0x000fe400078ec0ff */
[----:B------:R-:W-:Y:S01]  /*7880*/  SEL R20, R0, 0x37, !P5 ;  /* 0x0000003700147807 */ /* 0x000fe20006800000 */
[----:B------:R-:W-:Y:S01]  /*7890*/  IMAD.IADD R31, R31, 0x1, R26 ;  /* 0x000000011f1f7824 */ /* 0x000fe200078e021a */
[----:B------:R-:W-:-:S02]  /*78a0*/  LOP3.LUT R33, R33, 0xf, RZ, 0xc0, !PT ;  /* 0x0000000f21217812 */ /* 0x000fc400078ec0ff */
[----:B------:R-:W-:Y:S02]  /*78b0*/  LOP3.LUT R37, R37, 0xf, RZ, 0xc0, !PT ;  /* 0x0000000f25257812 */ /* 0x000fe400078ec0ff */
[C---:B------:R-:W-:Y:S02]  /*78c0*/  SEL R24, R0.reuse, 0x37, !P6 ;  /* 0x0000003700187807 */ /* 0x040fe40007000000 */
[----:B------:R-:W-:Y:S02]  /*78d0*/  SEL R14, R0, 0x37, !P4 ;  /* 0x00000037000e7807 */ /* 0x000fe40006000000 */
[----:B------:R-:W-:Y:S02]  /*78e0*/  ISETP.GE.U32.AND.EX P0, PT, RZ, RZ, PT, P0 ;  /* 0x000000ffff00720c */ /* 0x000fe40003f06100 */
[----:B----4-:R-:W-:Y:S01]  /*78f0*/  LOP3.LUT R26, R44, 0xe, RZ, 0xc0, !PT ;  /* 0x0000000e2c1a7812 */ /* 0x010fe200078ec0ff */
[----:B------:R-:W-:Y:S01]  /*7900*/  IMAD.IADD R35, R35, 0x1, R20 ;  /* 0x0000000123237824 */ /* 0x000fe200078e0214 */
[----:B------:R-:W-:-:S02]  /*7910*/  ISETP.GE.U32.AND.EX P2, PT, RZ, RZ, PT, P2 ;  /* 0x000000ffff00720c */ /* 0x000fc40003f46120 */
[----:B------:R-:W-:Y:S01]  /*7920*/  ISETP.GE.U32.AND.EX P1, PT, RZ, RZ, PT, P1 ;  /* 0x000000ffff00720c */ /* 0x000fe20003f26110 */
[----:B------:R-:W-:Y:S01]  /*7930*/  IMAD.IADD R33, R33, 0x1, R24 ;  /* 0x0000000121217824 */ /* 0x000fe200078e0218 */
[----:B------:R-:W-:Y:S01]  /*7940*/  SEL R20, R0, 0x37, !P0 ;  /* 0x0000003700147807 */ /* 0x000fe20004000000 */
[----:B------:R-:W-:Y:S01]  /*7950*/  IMAD.IADD R37, R37, 0x1, R14 ;  /* 0x0000000125257824 */ /* 0x000fe200078e020e */
[----:B------:R-:W-:Y:S02]  /*7960*/  ISETP.GE.U32.AND P0, PT, R26, 0xa, PT ;  /* 0x0000000a1a00780c */ /* 0x000fe40003f06070 */
[----:B------:R-:W-:Y:S02]  /*7970*/  LOP3.LUT R39, R39, 0xf, RZ, 0xc0, !PT ;  /* 0x0000000f27277812 */ /* 0x000fe400078ec0ff */
[----:B------:R-:W-:Y:S02]  /*7980*/  LOP3.LUT R41, R41, 0xf, RZ, 0xc0, !PT ;  /* 0x0000000f29297812 */ /* 0x000fe400078ec0ff */
[----:B------:R-:W-:-:S02]  /*7990*/  LOP3.LUT R43, R43, 0xf, RZ, 0xc0, !PT ;  /* 0x0000000f2b2b7812 */ /* 0x000fc400078ec0ff */
[C---:B------:R-:W-:Y:S02]  /*79a0*/  SEL R24, R0.reuse, 0x37, !P2 ;  /* 0x0000003700187807 */ /* 0x040fe40005000000 */
[----:B------:R-:W-:Y:S02]  /*79b0*/  SEL R14, R0, 0x37, !P1 ;  /* 0x00000037000e7807 */ /* 0x000fe40004800000 */
[C---:B------:R-:W-:Y:S02]  /*79c0*/  LOP3.LUT R34, R44.reuse, 0xe0, RZ, 0xc0, !PT ;  /* 0x000000e02c227812 */ /* 0x040fe400078ec0ff */
[C---:B------:R-:W-:Y:S02]  /*79d0*/  LOP3.LUT R26, R44.reuse, 0xe0000, RZ, 0xc0, !PT ;  /* 0x000e00002c1a7812 */ /* 0x040fe400078ec0ff */
[----:B------:R-:W-:Y:S01]  /*79e0*/  ISETP.GE.U32.AND.EX P0, PT, RZ, RZ, PT, P0 ;  /* 0x000000ffff00720c */ /* 0x000fe20003f06100 */
[----:B------:R-:W-:Y:S01]  /*79f0*/  IMAD.IADD R39, R39, 0x1, R24 ;  /* 0x0000000127277824 */ /* 0x000fe200078e0218 */
[----:B------:R-:W-:Y:S01]  /*7a00*/  LOP3.LUT R28, R44, 0xe000, RZ, 0xc0, !PT ;  /* 0x0000e0002c1c7812 */ /* 0x000fe200078ec0ff */
[----:B------:R-:W-:Y:S01]  /*7a10*/  IMAD.IADD R41, R41, 0x1, R20 ;  /* 0x0000000129297824 */ /* 0x000fe200078e0214 */
[----:B------:R-:W-:Y:S01]  /*7a20*/  ISETP.GE.U32.AND P3, PT, R34, 0xa0, PT ;  /* 0x000000a02200780c */ /* 0x000fe20003f66070 */
[----:B------:R-:W-:Y:S01]  /*7a30*/  IMAD.IADD R43, R43, 0x1, R14 ;  /* 0x000000012b2b7824 */ /* 0x000fe200078e020e */
[----:B------:R-:W-:-:S02]  /*7a40*/  ISETP.GE.U32.AND P4, PT, R26, 0xa0000, PT ;  /* 0x000a00001a00780c */ /* 0x000fc40003f86070 */
[C---:B------:R-:W-:Y:S02]  /*7a50*/  LOP3.LUT R14, R44.reuse, 0xf, RZ, 0xc0, !PT ;  /* 0x0000000f2c0e7812 */ /* 0x040fe400078ec0ff */
[C-C-:B------:R-:W-:Y:S02]  /*7a60*/  SHF.R.U64 R47, R44.reuse, 0x4, R45.reuse ;  /* 0x000000042c2f7819 */ /* 0x140fe4000000122d */
[C---:B------:R-:W-:Y:S02]  /*7a70*/  LOP3.LUT R30, R44.reuse, 0xe00, RZ, 0xc0, !PT ;  /* 0x00000e002c1e7812 */ /* 0x040fe400078ec0ff */
[C-C-:B------:R-:W-:Y:S02]  /*7a80*/  SHF.R.U64 R49, R44.reuse, 0x8, R45.reuse ;  /* 0x000000082c317819 */ /* 0x140fe4000000122d */
[C-C-:B------:R-:W-:Y:S02]  /*7a90*/  SHF.R.U64 R51, R44.reuse, 0xc, R45.reuse ;  /* 0x0000000c2c337819 */ /* 0x140fe4000000122d */
        /* <DEDUP_REMOVED lines=9> */
[----:B------:R-:W-:Y:S02]  /*7b30*/  ISETP.GE.U32.AND.EX P3, PT, RZ, RZ, PT, P3 ;  /* 0x000000ffff00720c */ /* 0x000fe40003f66130 */
[----:B------:R-:W-:Y:S02]  /*7b40*/  ISETP.GE.U32.AND.EX P4, PT, RZ, RZ, PT, P4 ;  /* 0x000000ffff00720c */ /* 0x000fe40003f86140 */
[----:B------:R-:W-:Y:S01]  /*7b50*/  ISETP.GE.U32.AND P6, PT, R30, 0xa00, PT ;  /* 0x00000a001e00780c */ /* 0x000fe20003fc6070 */
[----:B------:R-:W-:Y:S01]  /*7b60*/  IMAD.IADD R45, R14, 0x1, R45 ;  /* 0x000000010e2d7824 */ /* 0x000fe200078e022d */
[----:B------:R-:W-:-:S02]  /*7b70*/  ISETP.GE.U32.AND P1, PT, R44, -0x60000000, PT ;  /* 0xa00000002c00780c */ /* 0x000fc40003f26070 */
[----:B------:R-:W-:Y:S02]  /*7b80*/  ISETP.GE.U32.AND.EX P5, PT, RZ, RZ, PT, P5 ;  /* 0x000000ffff00720c */ /* 0x000fe40003fa6150 */
[----:B------:R-:W-:Y:S02]  /*7b90*/  LOP3.LUT R47, R47, 0xf, RZ, 0xc0, !PT ;  /* 0x0000000f2f2f7812 */ /* 0x000fe400078ec0ff */
[----:B------:R-:W-:Y:S02]  /*7ba0*/  LOP3.LUT R53, R53, 0xf, RZ, 0xc0, !PT ;  /* 0x0000000f35357812 */ /* 0x000fe400078ec0ff */
[C---:B------:R-:W-:Y:S02]  /*7bb0*/  SEL R26, R0.reuse, 0x37, !P3 ;  /* 0x00000037001a7807 */ /* 0x040fe40005800000 */
[----:B------:R-:W-:Y:S02]  /*7bc0*/  SEL R14, R0, 0x37, !P4 ;  /* 0x00000037000e7807 */ /* 0x000fe40006000000 */
[----:B------:R-:W-:-:S02]  /*7bd0*/  ISETP.GE.U32.AND P0, PT, R20, 0xa000000, PT ;  /* 0x0a0000001400780c */ /* 0x000fc40003f06070 */
[----:B------:R-:W-:Y:S02]  /*7be0*/  ISETP.GE.U32.AND.EX P6, PT, RZ, RZ, PT, P6 ;  /* 0x000000ffff00720c */ /* 0x000fe40003fc6160 */
[----:B------:R-:W-:Y:S02]  /*7bf0*/  ISETP.GE.U32.AND.EX P1, PT, RZ, RZ, PT, P1 ;  /* 0x000000ffff00720c */ /* 0x000fe40003f26110 */
[----:B------:R-:W-:Y:S02]  /*7c00*/  ISETP.GE.U32.AND P2, PT, R24, 0xa00000, PT ;  /* 0x00a000001800780c */ /* 0x000fe40003f46070 */
[----:B------:R-:W-:Y:S02]  /*7c10*/  LOP3.LUT R51, R51, 0xf, RZ, 0xc0, !PT ;  /* 0x0000000f33337812 */ /* 0x000fe400078ec0ff */
[C---:B------:R-:W-:Y:S01]  /*7c20*/  SEL R20, R0.reuse, 0x37, !P5 ;  /* 0x0000003700147807 */ /* 0x040fe20006800000 */
[----:B------:R-:W-:Y:S01]  /*7c30*/  IMAD.IADD R47, R47, 0x1, R26 ;  /* 0x000000012f2f7824 */ /* 0x000fe200078e021a */
[----:B------:R-:W-:Y:S01]  /*7c40*/  LOP3.LUT R49, R49, 0xf, RZ, 0xc0, !PT ;  /* 0x0000000f31317812 */ /* 0x000fe200078ec0ff */
[----:B------:R-:W-:Y:S01]  /*7c50*/  IMAD.IADD R53, R53, 0x1, R14 ;  /* 0x0000000135357824 */ /* 0x000fe200078e020e */
[----:B------:R-:W-:-:S02]  /*7c60*/  SEL R24, R0, 0x37, !P6 ;  /* 0x0000003700187807 */ /* 0x000fc40007000000 */
[----:B------:R-:W-:Y:S02]  /*7c70*/  ISETP.GE.U32.AND.EX P0, PT, RZ, RZ, PT, P0 ;  /* 0x000000ffff00720c */ /* 0x000fe40003f06100 */
[----:B------:R-:W-:Y:S02]  /*7c80*/  LOP3.LUT R59, R59, 0xf, RZ, 0xc0, !PT ;  /* 0x0000000f3b3b7812 */ /* 0x000fe400078ec0ff */
[----:B------:R-:W-:Y:S02]  /*7c90*/  SEL R14, R0, 0x37, !P1 ;  /* 0x00000037000e7807 */ /* 0x000fe40004800000 */
[----:B-----5:R-:W-:Y:S01]  /*7ca0*/  LOP3.LUT R26, R18, 0xe, RZ, 0xc0, !PT ;  /* 0x0000000e121a7812 */ /* 0x020fe200078ec0ff */
[----:B------:R-:W-:Y:S01]  /*7cb0*/  IMAD.IADD R51, R51, 0x1, R20 ;  /* 0x0000000133337824 */ /* 0x000fe200078e0214 */
[----:B------:R-:W-:Y:S01]  /*7cc0*/  ISETP.GE.U32.AND.EX P2, PT, RZ, RZ, PT, P2 ;  /* 0x000000ffff00720c */ /* 0x000fe20003f46120 */
[----:B------:R-:W-:Y:S01]  /*7cd0*/  IMAD.IADD R49, R49, 0x1, R24 ;  /* 0x0000000131317824 */ /* 0x000fe200078e0218 */
[----:B------:R-:W-:Y:S01]  /*7ce0*/  SEL R20, R0, 0x37, !P0 ;  /* 0x0000003700147807 */ /* 0x000fe20004000000 */
[----:B------:R-:W-:Y:S01]  /*7cf0*/  IMAD.IADD R59, R59, 0x1, R14 ;  /* 0x000000013b3b7824 */ /* 0x000fe200078e020e */
[----:B------:R-:W-:-:S02]  /*7d00*/  ISETP.GE.U32.AND P0, PT, R26, 0xa, PT ;  /* 0x0000000a1a00780c */ /* 0x000fc40003f06070 */
[----:B------:R-:W-:Y:S02]  /*7d10*/  LOP3.LUT R55, R55, 0xf, RZ, 0xc0, !PT ;  /* 0x0000000f37377812 */ /* 0x000fe400078ec0ff */
[----:B------:R-:W-:Y:S02]  /*7d20*/  LOP3.LUT R57, R57, 0xf, RZ, 0xc0, !PT ;  /* 0x0000000f39397812 */ /* 0x000fe400078ec0ff */
[----:B------:R-:W-:Y:S02]  /*7d30*/  SEL R24, R0, 0x37, !P2 ;  /* 0x0000003700187807 */ /* 0x000fe40005000000 */
[C---:B------:R-:W-:Y:S02]  /*7d40*/  LOP3.LUT R28, R18.reuse, 0xe00, RZ, 0xc0, !PT ;  /* 0x00000e00121c7812 */ /* 0x040fe400078ec0ff */
[C---:B------:R-:W-:Y:S02]  /*7d50*/  LOP3.LUT R26, R18.reuse, 0xe000, RZ, 0xc0, !PT ;  /* 0x0000e000121a7812 */ /* 0x040fe400078ec0ff */
[----:B------:R-:W-:-:S02]  /*7d60*/  LOP3.LUT R14, R18, 0xe0000, RZ, 0xc0, !PT ;  /* 0x000e0000120e7812 */ /* 0x000fc400078ec0ff */
[----:B------:R-:W-:Y:S01]  /*7d70*/  ISETP.GE.U32.AND.EX P0, PT, RZ, RZ, PT, P0 ;  /* 0x000000ffff00720c */ /* 0x000fe20003f06100 */
[----:B------:R-:W-:Y:S01]  /*7d80*/  IMAD.IADD R55, R55, 0x1, R24 ;  /* 0x0000000137377824 */ /* 0x000fe200078e0218 */
[----:B------:R-:W-:Y:S01]  /*7d90*/  ISETP.GE.U32.AND P6, PT, R28, 0xa00, PT ;  /* 0x00000a001c00780c */ /* 0x000fe20003fc6070 */
[----:B------:R-:W-:Y:S01]  /*7da0*/  IMAD.IADD R57, R57, 0x1, R20 ;  /* 0x0000000139397824 */ /* 0x000fe200078e0214 */
[----:B------:R-:W-:Y:S02]  /*7db0*/  ISETP.GE.U32.AND P5, PT, R26, 0xa000, PT ;  /* 0x0000a0001a00780c */ /* 0x000fe40003fa6070 */
[----:B------:R-:W-:Y:S02]  /*7dc0*/  ISETP.GE.U32.AND P4, PT, R14, 0xa0000, PT ;  /* 0x000a00000e00780c */ /* 0x000fe40003f86070 */
[C---:B------:R-:W-:Y:S02]  /*7dd0*/  LOP3.LUT R61, R18.reuse, 0xf, RZ, 0xc0, !PT ;  /* 0x0000000f123d7812 */ /* 0x040fe400078ec0ff */
[----:B------:R-:W-:-:S02]  /*7de0*/  LOP3.LUT R30, R18, 0xe0, RZ, 0xc0, !PT ;  /* 0x000000e0121e7812 */ /* 0x000fc400078ec0ff */
[C-C-:B------:R-:W-:Y:S02]  /*7df0*/  SHF.R.U64 R63, R18.reuse, 0x4, R19.reuse ;  /* 0x00000004123f7819 */ /* 0x140fe40000001213 */
[C-C-:B------:R-:W-:Y:S02]  /*7e00*/  SHF.R.U64 R65, R18.reuse, 0x8, R19.reuse ;  /* 0x0000000812417819 */ /* 0x140fe40000001213 */
[C-C-:B------:R-:W-:Y:S02]  /*7e10*/  SHF.R.U64 R67, R18.reuse, 0xc, R19.reuse ;  /* 0x0000000c12437819 */ /* 0x140fe40000001213 */
[C-C-:B------:R-:W-:Y:S02]  /*7e20*/  SHF.R.U64 R69, R18.reuse, 0x10, R19.reuse ;  /* 0x0000001012457819 */ /* 0x140fe40000001213 */
[C---:B------:R-:W-:Y:S02]  /*7e30*/  LOP3.LUT R24, R18.reuse, 0xe00000, RZ, 0xc0, !PT ;  /* 0x00e0000012187812 */ /* 0x040fe400078ec0ff */
[----:B------:R-:W-:-:S02]  /*7e40*/  SHF.R.U64 R71, R18, 0x14, R19 ;  /* 0x0000001412477819 */ /* 0x000fc40000001213 */
[C---:B------:R-:W-:Y:S02]  /*7e50*/  LOP3.LUT R20, R18.reuse, 0xe000000, RZ, 0xc0, !PT ;  /* 0x0e00000012147812 */ /* 0x040fe400078ec0ff */
[C-C-:B------:R-:W-:Y:S02]  /*7e60*/  SHF.R.U64 R73, R18.reuse, 0x18, R19.reuse ;  /* 0x0000001812497819 */ /* 0x140fe40000001213 */
[C---:B------:R-:W-:Y:S02]  /*7e70*/  SHF.R.U64 R75, R18.reuse, 0x1c, R19 ;  /* 0x0000001c124b7819 */ /* 0x040fe40000001213 */
[----:B------:R-:W-:Y:S02]  /*7e80*/  LOP3.LUT R18, R18, 0xe0000000, RZ, 0xc0, !PT ;  /* 0xe000000012127812 */ /* 0x000fe400078ec0ff */
[----:B------:R-:W-:Y:S02]  /*7e90*/  SEL R14, R0, 0x37, !P0 ;  /* 0x00000037000e7807 */ /* 0x000fe40004000000 */
[----:B------:R-:W-:-:S02]  /*7ea0*/  ISETP.GE.U32.AND.EX P6, PT, RZ, RZ, PT, P6 ;  /* 0x000000ffff00720c */ /* 0x000fc40003fc6160 */
[----:B------:R-:W-:Y:S02]  /*7eb0*/  ISETP.GE.U32.AND.EX P5, PT, RZ, RZ, PT, P5 ;  /* 0x000000ffff00720c */ /* 0x000fe40003fa6150 */
[----:B------:R-:W-:Y:S01]  /*7ec0*/  ISETP.GE.U32.AND.EX P4, PT, RZ, RZ, PT, P4 ;  /* 0x000000ffff00720c */ /* 0x000fe20003f86140 */
[----:B------:R-:W-:Y:S01]  /*7ed0*/  IMAD.IADD R61, R61, 0x1, R14 ;  /* 0x000000013d3d7824 */ /* 0x000fe200078e020e */
[----:B------:R-:W-:Y:S02]  /*7ee0*/  ISETP.GE.U32.AND P3, PT, R30, 0xa0, PT ;  /* 0x000000a01e00780c */ /* 0x000fe40003f66070 */
[----:B------:R-:W-:Y:S02]  /*7ef0*/  ISETP.GE.U32.AND P2, PT, R24, 0xa00000, PT ;  /* 0x00a000001800780c */ /* 0x000fe40003f46070 */
[----:B------:R-:W-:Y:S02]  /*7f00*/  ISETP.GE.U32.AND P0, PT, R20, 0xa000000, PT ;  /* 0x0a0000001400780c */ /* 0x000fe40003f06070 */
[----:B------:R-:W-:-:S02]  /*7f10*/  ISETP.GE.U32.AND P1, PT, R18, -0x60000000, PT ;  /* 0xa00000001200780c */ /* 0x000fc40003f26070 */
[----:B------:R-:W-:Y:S02]  /*7f20*/  LOP3.LUT R65, R65, 0xf, RZ, 0xc0, !PT ;  /* 0x0000000f41417812 */ /* 0x000fe400078ec0ff */
[----:B------:R-:W-:Y:S02]  /*7f30*/  LOP3.LUT R67, R67, 0xf, RZ, 0xc0, !PT ;  /* 0x0000000f43437812 */ /* 0x000fe400078ec0ff */
[----:B------:R-:W-:Y:S02]  /*7f40*/  LOP3.LUT R69, R69, 0xf, RZ, 0xc0, !PT ;  /* 0x0000000f45457812 */ /* 0x000fe400078ec0ff */
[C---:B------:R-:W-:Y:S02]  /*7f50*/  SEL R20, R0.reuse, 0x37, !P6 ;  /* 0x0000003700147807 */ /* 0x040fe40007000000 */
[C---:B------:R-:W-:Y:S02]  /*7f60*/  SEL R18, R0.reuse, 0x37, !P5 ;  /* 0x0000003700127807 */ /* 0x040fe40006800000 */
[----:B------:R-:W-:-:S02]  /*7f70*/  SEL R14, R0, 0x37, !P4 ;  /* 0x00000037000e7807 */ /* 0x000fc40006000000 */
[----:B------:R-:W-:Y:S02]  /*7f80*/  ISETP.GE.U32.AND.EX P3, PT, RZ, RZ, PT, P3 ;  /* 0x000000ffff00720c */ /* 0x000fe40003f66130 */
[----:B------:R-:W-:Y:S02]  /*7f90*/  ISETP.GE.U32.AND.EX P2, PT, RZ, RZ, PT, P2 ;  /* 0x000000ffff00720c */ /* 0x000fe40003f46120 */
[----:B------:R-:W-:Y:S02]  /*7fa0*/  ISETP.GE.U32.AND.EX P0, PT, RZ, RZ, PT, P0 ;  /* 0x000000ffff00720c */ /* 0x000fe40003f06100 */
        /* <DEDUP_REMOVED lines=8> */
[----:B------:R-:W-:Y:S02]  /*8030*/  LOP3.LUT R73, R73, 0xf, RZ, 0xc0, !PT ;  /* 0x0000000f49497812 */ /* 0x000fe400078ec0ff */
[----:B------:R-:W-:Y:S02]  /*8040*/  LOP3.LUT R75, R75, 0xf, RZ, 0xc0, !PT ;  /* 0x0000000f4b4b7812 */ /* 0x000fe400078ec0ff */
[C---:B------:R-:W-:Y:S02]  /*8050*/  SEL R20, R0.reuse, 0x37, !P2 ;  /* 0x0000003700147807 */ /* 0x040fe40005000000 */
[C---:B------:R-:W-:Y:S02]  /*8060*/  SEL R18, R0.reuse, 0x37, !P0 ;  /* 0x0000003700127807 */ /* 0x040fe40004000000 */
[----:B------:R-:W-:Y:S02]  /*8070*/  SEL R14, R0, 0x37, !P1 ;  /* 0x00000037000e7807 */ /* 0x000fe40004800000 */
[----:B------:R-:W-:-:S02]  /*8080*/  LOP3.LUT R44, R8, 0xe0, RZ, 0xc0, !PT ;  /* 0x000000e0082c7812 */ /* 0x000fc400078ec0ff */
[----:B------:R-:W-:Y:S02]  /*8090*/  ISETP.GE.U32.AND P0, PT, R19, 0xa, PT ;  /* 0x0000000a1300780c */ /* 0x000fe40003f06070 */
[----:B------:R-:W-:Y:S01]  /*80a0*/  LOP3.LUT R40, R8, 0xe000, RZ, 0xc0, !PT ;  /* 0x0000e00008287812 */ /* 0x000fe200078ec0ff */
[----:B------:R-:W-:Y:S01]  /*80b0*/  IMAD.IADD R63, R63, 0x1, R24 ;  /* 0x000000013f3f7824 */ /* 0x000fe200078e0218 */
[----:B------:R-:W-:Y:S01]  /*80c0*/  ISETP.GE.U32.AND P3, PT, R44, 0xa0, PT ;  /* 0x000000a02c00780c */ /* 0x000fe20003f66070 */
[----:B------:R-:W-:Y:S01]  /*80d0*/  IMAD.IADD R71, R71, 0x1, R20 ;  /* 0x0000000147477824 */ /* 0x000fe200078e0214 */
[C---:B------:R-:W-:Y:S01]  /*80e0*/  LOP3.LUT R42, R8.reuse, 0xe00, RZ, 0xc0, !PT ;  /* 0x00000e00082a7812 */ /* 0x040fe200078ec0ff */
[----:B------:R-:W-:Y:S01]  /*80f0*/  IMAD.IADD R73, R73, 0x1, R18 ;  /* 0x0000000149497824 */ /* 0x000fe200078e0212 */
[----:B------:R-:W-:Y:S01]  /*8100*/  LOP3.LUT R38, R8, 0xe0000, RZ, 0xc0, !PT ;  /* 0x000e000008267812 */ /* 0x000fe200078ec0ff */
[----:B------:R-:W-:Y:S01]  /*8110*/  IMAD.IADD R75, R75, 0x1, R14 ;  /* 0x000000014b4b7824 */ /* 0x000fe200078e020e */
[----:B------:R-:W-:-:S02]  /*8120*/  ISETP.GE.U32.AND.EX P0, PT, RZ, RZ, PT, P0 ;  /* 0x000000ffff00720c */ /* 0x000fc40003f06100 */
[C---:B------:R-:W-:Y:S02]  /*8130*/  LOP3.LUT R30, R8.reuse, 0xf, RZ, 0xc0, !PT ;  /* 0x0000000f081e7812 */ /* 0x040fe400078ec0ff */
[C-C-:B------:R-:W-:Y:S02]  /*8140*/  SHF.R.U64 R19, R8.reuse, 0x4, R9.reuse ;  /* 0x0000000408137819 */ /* 0x140fe40000001209 */
[C-C-:B------:R-:W-:Y:S02]  /*8150*/  SHF.R.U64 R14, R8.reuse, 0x8, R9.reuse ;  /* 0x00000008080e7819 */ /* 0x140fe40000001209 */
[C-C-:B------:R-:W-:Y:S02]  /*8160*/  SHF.R.U64 R20, R8.reuse, 0xc, R9.reuse ;  /* 0x0000000c08147819 */ /* 0x140fe40000001209 */
[C---:B------:R-:W-:Y:S02]  /*8170*/  SHF.R.U64 R24, R8.reuse, 0x10, R9 ;  /* 0x0000001008187819 */ /* 0x040fe40000001209 */
[----:B------:R-:W-:-:S02]  /*8180*/  LOP3.LUT R36, R8, 0xe00000, RZ, 0xc0, !PT ;  /* 0x00e0000008247812 */ /* 0x000fc400078ec0ff */
[C-C-:B------:R-:W-:Y:S02]  /*8190*/  SHF.R.U64 R26, R8.reuse, 0x14, R9.reuse ;  /* 0x00000014081a7819 */ /* 0x140fe40000001209 */
[C---:B------:R-:W-:Y:S02]  /*81a0*/  LOP3.LUT R34, R8.reuse, 0xe000000, RZ, 0xc0, !PT ;  /* 0x0e00000008227812 */ /* 0x040fe400078ec0ff */
[C-C-:B------:R-:W-:Y:S02]  /*81b0*/  SHF.R.U64 R28, R8.reuse, 0x18, R9.reuse ;  /* 0x00000018081c7819 */ /* 0x140fe40000001209 */
[C---:B------:R-:W-:Y:S02]  /*81c0*/  SHF.R.U64 R18, R8.reuse, 0x1c, R9 ;  /* 0x0000001c08127819 */ /* 0x040fe40000001209 */
[----:B------:R-:W-:Y:S02]  /*81d0*/  LOP3.LUT R8, R8, 0xe0000000, RZ, 0xc0, !PT ;  /* 0xe000000008087812 */ /* 0x000fe400078ec0ff */
[----:B------:R-:W-:-:S02]  /*81e0*/  ISETP.GE.U32.AND P5, PT, R40, 0xa000, PT ;  /* 0x0000a0002800780c */ /* 0x000fc40003fa6070 */
[----:B------:R-:W-:Y:S02]  /*81f0*/  ISETP.GE.U32.AND.EX P3, PT, RZ, RZ, PT, P3 ;  /* 0x000000ffff00720c */ /* 0x000fe40003f66130 */
[----:B------:R-:W-:Y:S02]  /*8200*/  ISETP.GE.U32.AND P6, PT, R42, 0xa00, PT ;  /* 0x00000a002a00780c */ /* 0x000fe40003fc6070 */
[----:B------:R-:W-:Y:S02]  /*8210*/  ISETP.GE.U32.AND P4, PT, R38, 0xa0000, PT ;  /* 0x000a00002600780c */ /* 0x000fe40003f86070 */
[----:B------:R-:W-:Y:S02]  /*8220*/  SEL R9, R0, 0x37, !P0 ;  /* 0x0000003700097807 */ /* 0x000fe40004000000 */
[----:B------:R-:W-:Y:S02]  /*8230*/  ISETP.GE.U32.AND P2, PT, R36, 0xa00000, PT ;  /* 0x00a000002400780c */ /* 0x000fe40003f46070 */
[----:B------:R-:W-:-:S02]  /*8240*/  ISETP.GE.U32.AND P1, PT, R8, -0x60000000, PT ;  /* 0xa00000000800780c */ /* 0x000fc40003f26070 */
[----:B------:R-:W-:Y:S02]  /*8250*/  ISETP.GE.U32.AND.EX P5, PT, RZ, RZ, PT, P5 ;  /* 0x000000ffff00720c */ /* 0x000fe40003fa6150 */
[----:B------:R-:W-:Y:S02]  /*8260*/  LOP3.LUT R8, R19, 0xf, RZ, 0xc0, !PT ;  /* 0x0000000f13087812 */ /* 0x000fe400078ec0ff */
[----:B------:R-:W-:Y:S01]  /*8270*/  SEL R36, R0, 0x37, !P3 ;  /* 0x0000003700247807 */ /* 0x000fe20005800000 */
[----:B------:R-:W-:Y:S01]  /*8280*/  IMAD.IADD R9, R30, 0x1, R9 ;  /* 0x000000011e097824 */ /* 0x000fe200078e0209 */
[----:B------:R-:W-:Y:S02]  /*8290*/  ISETP.GE.U32.AND P0, PT, R34, 0xa000000, PT ;  /* 0x0a0000002200780c */ /* 0x000fe40003f06070 */
[----:B------:R-:W-:Y:S02]  /*82a0*/  ISETP.GE.U32.AND.EX P6, PT, RZ, RZ, PT, P6 ;  /* 0x000000ffff00720c */ /* 0x000fe40003fc6160 */
[----:B------:R-:W-:-:S02]  /*82b0*/  ISETP.GE.U32.AND.EX P4, PT, RZ, RZ, PT, P4 ;  /* 0x000000ffff00720c */ /* 0x000fc40003f86140 */
[----:B------:R-:W-:Y:S02]  /*82c0*/  LOP3.LUT R20, R20, 0xf, RZ, 0xc0, !PT ;  /* 0x0000000f14147812 */ /* 0x000fe400078ec0ff */
[----:B------:R-:W-:Y:S01]  /*82d0*/  SEL R30, R0, 0x37, !P5 ;  /* 0x00000037001e7807 */ /* 0x000fe20006800000 */
[----:B------:R-:W-:Y:S01]  /*82e0*/  IMAD.IADD R8, R8, 0x1, R36 ;  /* 0x0000000108087824 */ /* 0x000fe200078e0224 */
[----:B------:R-:W-:Y:S02]  /*82f0*/  LOP3.LUT R14, R14, 0xf, RZ, 0xc0, !PT ;  /* 0x0000000f0e0e7812 */ /* 0x000fe400078ec0ff */
[----:B------:R-:W-:Y:S02]  /*8300*/  LOP3.LUT R24, R24, 0xf, RZ, 0xc0, !PT ;  /* 0x0000000f18187812 */ /* 0x000fe400078ec0ff */
[C---:B------:R-:W-:Y:S02]  /*8310*/  SEL R34, R0.reuse, 0x37, !P6 ;  /* 0x0000003700227807 */ /* 0x040fe40007000000 */
[----:B------:R-:W-:-:S02]  /*8320*/  SEL R19, R0, 0x37, !P4 ;  /* 0x0000003700137807 */ /* 0x000fc40006000000 */
[----:B------:R-:W-:Y:S02]  /*8330*/  ISETP.GE.U32.AND.EX P0, PT, RZ, RZ, PT, P0 ;  /* 0x000000ffff00720c */ /* 0x000fe40003f06100 */
[----:B------:R-:W-:Y:S01]  /*8340*/  LOP3.LUT R36, R2, 0xe, RZ, 0xc0, !PT ;  /* 0x0000000e02247812 */ /* 0x000fe200078ec0ff */
[----:B------:R-:W-:Y:S01]  /*8350*/  IMAD.IADD R20, R20, 0x1, R30 ;  /* 0x0000000114147824 */ /* 0x000fe200078e021e */
[----:B------:R-:W-:Y:S02]  /*8360*/  ISETP.GE.U32.AND.EX P2, PT, RZ, RZ, PT, P2 ;  /* 0x000000ffff00720c */ /* 0x000fe40003f46120 */
[----:B------:R-:W-:Y:S01]  /*8370*/  ISETP.GE.U32.AND.EX P1, PT, RZ, RZ, PT, P1 ;  /* 0x000000ffff00720c */ /* 0x000fe20003f26110 */
[----:B------:R-:W-:Y:S01]  /*8380*/  IMAD.IADD R14, R14, 0x1, R34 ;  /* 0x000000010e0e7824 */ /* 0x000fe200078e0222 */
[----:B------:R-:W-:Y:S01]  /*8390*/  SEL R30, R0, 0x37, !P0 ;  /* 0x00000037001e7807 */ /* 0x000fe20004000000 */
[----:B------:R-:W-:Y:S01]  /*83a0*/  IMAD.IADD R24, R24, 0x1, R19 ;  /* 0x0000000118187824 */ /* 0x000fe200078e0213 */
[----:B------:R-:W-:-:S02]  /*83b0*/  LOP3.LUT R28, R28, 0xf, RZ, 0xc0, !PT ;  /* 0x0000000f1c1c7812 */ /* 0x000fc400078ec0ff */
[----:B------:R-:W-:Y:S02]  /*83c0*/  ISETP.GE.U32.AND P0, PT, R36, 0xa, PT ;  /* 0x0000000a2400780c */ /* 0x000fe40003f06070 */
[----:B------:R-:W-:Y:S02]  /*83d0*/  LOP3.LUT R26, R26, 0xf, RZ, 0xc0, !PT ;  /* 0x0000000f1a1a7812 */ /* 0x000fe400078ec0ff */
[----:B------:R-:W-:Y:S02]  /*83e0*/  LOP3.LUT R18, R18, 0xf, RZ, 0xc0, !PT ;  /* 0x0000000f12127812 */ /* 0x000fe400078ec0ff */
[C---:B------:R-:W-:Y:S02]  /*83f0*/  SEL R34, R0.reuse, 0x37, !P2 ;  /* 0x0000003700227807 */ /* 0x040fe40005000000 */
[----:B------:R-:W-:Y:S02]  /*8400*/  SEL R19, R0, 0x37, !P1 ;  /* 0x0000003700137807 */ /* 0x000fe40004800000 */
[----:B------:R-:W-:-:S02]  /*8410*/  LOP3.LUT R54, R2, 0xe00, RZ, 0xc0, !PT ;  /* 0x00000e0002367812 */ /* 0x000fc400078ec0ff */
[----:B------:R-:W-:Y:S01]  /*8420*/  LOP3.LUT R52, R2, 0xe000, RZ, 0xc0, !PT ;  /* 0x0000e00002347812 */ /* 0x000fe200078ec0ff */
[----:B------:R-:W-:Y:S01]  /*8430*/  IMAD.IADD R28, R28, 0x1, R30 ;  /* 0x000000011c1c7824 */ /* 0x000fe200078e021e */
[----:B------:R-:W-:Y:S01]  /*8440*/  ISETP.GE.U32.AND.EX P0, PT, RZ, RZ, PT, P0 ;  /* 0x000000ffff00720c */ /* 0x000fe20003f06100 */
[----:B------:R-:W-:Y:S01]  /*8450*/  IMAD.IADD R26, R26, 0x1, R34 ;  /* 0x000000011a1a7824 */ /* 0x000fe200078e0222 */
[----:B------:R-:W-:Y:S01]  /*8460*/  ISETP.GE.U32.AND P6, PT, R54, 0xa00, PT ;  /* 0x00000a003600780c */ /* 0x000fe20003fc6070 */
[----:B------:R-:W-:Y:S01]  /*8470*/  IMAD.IADD R30, R18, 0x1, R19 ;  /* 0x00000001121e7824 */ /* 0x000fe200078e0213 */
[----:B------:R-:W-:Y:S02]  /*8480*/  ISETP.GE.U32.AND P5, PT, R52, 0xa000, PT ;  /* 0x0000a0003400780c */ /* 0x000fe40003fa6070 */
[C---:B------:R-:W-:Y:S02]  /*8490*/  LOP3.LUT R56, R2.reuse, 0xe0, RZ, 0xc0, !PT ;  /* 0x000000e002387812 */ /* 0x040fe400078ec0ff */
[----:B------:R-:W-:-:S02]  /*84a0*/  SHF.R.U64 R34, R2, 0x4, R3 ;  /* 0x0000000402227819 */ /* 0x000fc40000001203 */
[C-C-:B------:R-:W-:Y:S02]  /*84b0*/  SHF.R.U64 R36, R2.reuse, 0x8, R3.reuse ;  /* 0x0000000802247819 */ /* 0x140fe40000001203 */
[C-C-:B------:R-:W-:Y:S02]  /*84c0*/  SHF.R.U64 R38, R2.reuse, 0xc, R3.reuse ;  /* 0x0000000c02267819 */ /* 0x140fe40000001203 */
[C-C-:B------:R-:W-:Y:S02]  /*84d0*/  SHF.R.U64 R40, R2.reuse, 0x10, R3.reuse ;  /* 0x0000001002287819 */ /* 0x140fe40000001203 */
[C-C-:B------:R-:W-:Y:S02]  /*84e0*/  SHF.R.U64 R42, R2.reuse, 0x14, R3.reuse ;  /* 0x00000014022a7819 */ /* 0x140fe40000001203 */
[C-C-:B------:R-:W-:Y:S02]  /*84f0*/  SHF.R.U64 R19, R2.reuse, 0x18, R3.reuse ;  /* 0x0000001802137819 */ /* 0x140fe40000001203 */
[----:B------:R-:W-:-:S02]  /*8500*/  SHF.R.U64 R18, R2, 0x1c, R3 ;  /* 0x0000001c02127819 */ /* 0x000fc40000001203 */
[C---:B------:R-:W-:Y:S02]  /*8510*/  LOP3.LUT R44, R2.reuse, 0xf, RZ, 0xc0, !PT ;  /* 0x0000000f022c7812 */ /* 0x040fe400078ec0ff */
[C---:B------:R-:W-:Y:S02]  /*8520*/  LOP3.LUT R50, R2.reuse, 0xe0000, RZ, 0xc0, !PT ;  /* 0x000e000002327812 */ /* 0x040fe400078ec0ff */
[C---:B------:R-:W-:Y:S02]  /*8530*/  LOP3.LUT R48, R2.reuse, 0xe00000, RZ, 0xc0, !PT ;  /* 0x00e0000002307812 */ /* 0x040fe400078ec0ff */
[----:B------:R-:W-:Y:S02]  /*8540*/  LOP3.LUT R46, R2, 0xe000000, RZ, 0xc0, !PT ;  /* 0x0e000000022e7812 */ /* 0x000fe400078ec0ff */
[----:B------:R-:W-:Y:S02]  /*8550*/  SEL R3, R0, 0x37, !P0 ;  /* 0x0000003700037807 */ /* 0x000fe40004000000 */
[----:B------:R-:W-:-:S02]  /*8560*/  LOP3.LUT R2, R2, 0xe0000000, RZ, 0xc0, !PT ;  /* 0xe000000002027812 */ /* 0x000fc400078ec0ff */
[----:B------:R-:W-:Y:S02]  /*8570*/  ISETP.GE.U32.AND.EX P6, PT, RZ, RZ, PT, P6 ;  /* 0x000000ffff00720c */ /* 0x000fe40003fc6160 */
[----:B------:R-:W-:Y:S02]  /*8580*/  ISETP.GE.U32.AND.EX P5, PT, RZ, RZ, PT, P5 ;  /* 0x000000ffff00720c */ /* 0x000fe40003fa6150 */
[----:B------:R-:W-:Y:S01]  /*8590*/  ISETP.GE.U32.AND P3, PT, R56, 0xa0, PT ;  /* 0x000000a03800780c */ /* 0x000fe20003f66070 */
[----:B------:R-:W-:Y:S01]  /*85a0*/  IMAD.IADD R3, R44, 0x1, R3 ;  /* 0x000000012c037824 */ /* 0x000fe200078e0203 */
[----:B------:R-:W-:Y:S02]  /*85b0*/  ISETP.GE.U32.AND P2, PT, R48, 0xa00000, PT ;  /* 0x00a000003000780c */ /* 0x000fe40003f46070 */
[----:B------:R-:W-:Y:S02]  /*85c0*/  ISETP.GE.U32.AND P0, PT, R46, 0xa000000, PT ;  /* 0x0a0000002e00780c */ /* 0x000fe40003f06070 */
[----:B------:R-:W-:-:S02]  /*85d0*/  ISETP.GE.U32.AND P1, PT, R2, -0x60000000, PT ;  /* 0xa00000000200780c */ /* 0x000fc40003f26070 */
[----:B------:R-:W-:Y:S02]  /*85e0*/  ISETP.GE.U32.AND P4, PT, R50, 0xa0000, PT ;  /* 0x000a00003200780c */ /* 0x000fe40003f86070 */
[----:B------:R-:W-:Y:S02]  /*85f0*/  LOP3.LUT R36, R36, 0xf, RZ, 0xc0, !PT ;  /* 0x0000000f24247812 */ /* 0x000fe400078ec0ff */
[----:B------:R-:W-:Y:S02]  /*8600*/  LOP3.LUT R38, R38, 0xf, RZ, 0xc0, !PT ;  /* 0x0000000f26267812 */ /* 0x000fe400078ec0ff */
[C---:B------:R-:W-:Y:S02]  /*8610*/  SEL R46, R0.reuse, 0x37, !P6 ;  /* 0x00000037002e7807 */ /* 0x040fe40007000000 */
[----:B------:R-:W-:Y:S02]  /*8620*/  SEL R44, R0, 0x37, !P5 ;  /* 0x00000037002c7807 */ /* 0x000fe40006800000 */
[----:B------:R-:W-:-:S02]  /*8630*/  ISETP.GE.U32.AND.EX P3, PT, RZ, RZ, PT, P3 ;  /* 0x000000ffff00720c */ /* 0x000fc40003f66130 */
[----:B------:R-:W-:Y:S02]  /*8640*/  ISETP.GE.U32.AND.EX P2, PT, RZ, RZ, PT, P2 ;  /* 0x000000ffff00720c */ /* 0x000fe40003f46120 */
[----:B------:R-:W-:Y:S01]  /*8650*/  ISETP.GE.U32.AND.EX P1, PT, RZ, RZ, PT, P1 ;  /* 0x000000ffff00720c */ /* 0x000fe20003f26110 */
[----:B------:R-:W-:Y:S01]  /*8660*/  IMAD.IADD R36, R36, 0x1, R46 ;  /* 0x0000000124247824 */ /* 0x000fe200078e022e */
[----:B------:R-:W-:Y:S01]  /*8670*/  ISETP.GE.U32.AND.EX P4, PT, RZ, RZ, PT, P4 ;  /* 0x000000ffff00720c */ /* 0x000fe20003f86140 */
[----:B------:R-:W-:Y:S01]  /*8680*/  IMAD.IADD R38, R38, 0x1, R44 ;  /* 0x0000000126267824 */ /* 0x000fe200078e022c */
[----:B------:R-:W-:Y:S02]  /*8690*/  LOP3.LUT R34, R34, 0xf, RZ, 0xc0, !PT ;  /* 0x0000000f22227812 */ /* 0x000fe400078ec0ff */
[----:B------:R-:W-:Y:S02]  /*86a0*/  SEL R48, R0, 0x37, !P3 ;  /* 0x0000003700307807 */ /* 0x000fe40005800000 */
[----:B------:R-:W-:-:S02]  /*86b0*/  LOP3.LUT R42, R42, 0xf, RZ, 0xc0, !PT ;  /* 0x0000000f2a2a7812 */ /* 0x000fc400078ec0ff */
[----:B------:R-:W-:Y:S02]  /*86c0*/  LOP3.LUT R44, R19, 0xf, RZ, 0xc0, !PT ;  /* 0x0000000f132c7812 */ /* 0x000fe400078ec0ff */
[----:B------:R-:W-:Y:S02]  /*86d0*/  SEL R46, R0, 0x37, !P2 ;  /* 0x00000037002e7807 */ /* 0x000fe40005000000 */
[----:B------:R-:W-:Y:S02]  /*86e0*/  LOP3.LUT R18, R18, 0xf, RZ, 0xc0, !PT ;  /* 0x0000000f12127812 */ /* 0x000fe400078ec0ff */
[----:B------:R-:W-:Y:S02]  /*86f0*/  SEL R19, R0, 0x37, !P1 ;  /* 0x0000003700137807 */ /* 0x000fe40004800000 */
[----:B------:R-:W-:Y:S02]  /*8700*/  LOP3.LUT R40, R40, 0xf, RZ, 0xc0, !PT ;  /* 0x0000000f28287812 */ /* 0x000fe400078ec0ff */
[----:B------:R-:W-:Y:S01]  /*8710*/  SEL R2, R0, 0x37, !P4 ;  /* 0x0000003700027807 */ /* 0x000fe20006000000 */
[----:B------:R-:W-:Y:S01]  /*8720*/  IMAD.IADD R34, R34, 0x1, R48 ;  /* 0x0000000122227824 */ /* 0x000fe200078e0230 */
[----:B------:R-:W-:Y:S01]  /*8730*/  ISETP.GE.U32.AND.EX P0, PT, RZ, RZ, PT, P0 ;  /* 0x000000ffff00720c */ /* 0x000fe20003f06100 */
[----:B------:R-:W-:Y:S01]  /*8740*/  IMAD.IADD R42, R42, 0x1, R46 ;  /* 0x000000012a2a7824 */ /* 0x000fe200078e022e */
[----:B--2---:R-:W-:Y:S01]  /*8750*/  LOP3.LUT R48, R6, 0xe, RZ, 0xc0, !PT ;  /* 0x0000000e06307812 */ /* 0x004fe200078ec0ff */
[----:B------:R-:W-:Y:S01]  /*8760*/  IMAD.IADD R46, R18, 0x1, R19 ;  /* 0x00000001122e7824 */ /* 0x000fe200078e0213 */
[----:B------:R-:W-:Y:S01]  /*8770*/  LOP3.LUT R19, R6, 0xe00, RZ, 0xc0, !PT ;  /* 0x00000e0006137812 */ /* 0x000fe200078ec0ff */
[----:B------:R-:W-:Y:S01]  /*8780*/  IMAD.IADD R40, R40, 0x1, R2 ;  /* 0x0000000128287824 */ /* 0x000fe200078e0202 */
[----:B------:R-:W-:-:S02]  /*8790*/  SEL R2, R0, 0x37, !P0 ;  /* 0x0000003700027807 */ /* 0x000fc40004000000 */
[----:B------:R-:W-:Y:S02]  /*87a0*/  ISETP.GE.U32.AND P0, PT, R48, 0xa, PT ;  /* 0x0000000a3000780c */ /* 0x000fe40003f06070 */
[----:B------:R-:W-:Y:S02]  /*87b0*/  LOP3.LUT R48, R6, 0xe0, RZ, 0xc0, !PT ;  /* 0x000000e006307812 */ /* 0x000fe400078ec0ff */
[----:B------:R-:W-:Y:S01]  /*87c0*/  ISETP.GE.U32.AND P5, PT, R19, 0xa00, PT ;  /* 0x00000a001300780c */ /* 0x000fe20003fa6070 */
[----:B------:R-:W-:Y:S01]  /*87d0*/  IMAD.IADD R44, R44, 0x1, R2 ;  /* 0x000000012c2c7824 */ /* 0x000fe200078e0202 */
[C---:B------:R-:W-:Y:S02]  /*87e0*/  LOP3.LUT R19, R6.reuse, 0xe00000, RZ, 0xc0, !PT ;  /* 0x00e0000006137812 */ /* 0x040fe400078ec0ff */
[----:B------:R-:W-:Y:S02]  /*87f0*/  LOP3.LUT R2, R6, 0xe0000, RZ, 0xc0, !PT ;  /* 0x000e000006027812 */ /* 0x000fe400078ec0ff */
[----:B------:R-:W-:-:S02]  /*8800*/  ISETP.GE.U32.AND P6, PT, R48, 0xa0, PT ;  /* 0x000000a03000780c */ /* 0x000fc40003fc6070 */
[C---:B------:R-:W-:Y:S02]  /*8810*/  SHF.R.U64 R48, R6.reuse, 0x8, R7 ;  /* 0x0000000806307819 */ /* 0x040fe40000001207 */
[----:B------:R-:W-:Y:S02]  /*8820*/  ISETP.GE.U32.AND.EX P5, PT, RZ, RZ, PT, P5 ;  /* 0x000000ffff00720c */ /* 0x000fe40003fa6150 */
[----:B------:R-:W-:Y:S02]  /*8830*/  LOP3.LUT R18, R6, 0xe000, RZ, 0xc0, !PT ;  /* 0x0000e00006127812 */ /* 0x000fe400078ec0ff */
[----:B------:R-:W-:Y:S02]  /*8840*/  ISETP.GE.U32.AND P3, PT, R19, 0xa00000, PT ;  /* 0x00a000001300780c */ /* 0x000fe40003f66070 */
[----:B------:R-:W-:Y:S02]  /*8850*/  ISETP.GE.U32.AND P2, PT, R2, 0xa0000, PT ;  /* 0x000a00000200780c */ /* 0x000fe40003f46070 */
[----:B------:R-:W-:-:S02]  /*8860*/  ISETP.GE.U32.AND.EX P0, PT, RZ, RZ, PT, P0 ;  /* 0x000000ffff00720c */ /* 0x000fc40003f06100 */
[----:B------:R-:W-:Y:S02]  /*8870*/  LOP3.LUT R2, R6, 0xe0000000, RZ, 0xc0, !PT ;  /* 0xe000000006027812 */ /* 0x000fe400078ec0ff */
[----:B------:R-:W-:Y:S02]  /*8880*/  LOP3.LUT R48, R48, 0xf, RZ, 0xc0, !PT ;  /* 0x0000000f30307812 */ /* 0x000fe400078ec0ff */
[----:B------:R-:W-:Y:S02]  /*8890*/  SEL R54, R0, 0x37, !P5 ;  /* 0x0000003700367807 */ /* 0x000fe40006800000 */
[----:B------:R-:W-:Y:S02]  /*88a0*/  SHF.R.U64 R56, R6, 0x4, R7 ;  /* 0x0000000406387819 */ /* 0x000fe40000001207 */
[----:B------:R-:W-:Y:S02]  /*88b0*/  ISETP.GE.U32.AND.EX P6, PT, RZ, RZ, PT, P6 ;  /* 0x000000ffff00720c */ /* 0x000fe40003fc6160 */
[----:B------:R-:W-:-:S02]  /*88c0*/  ISETP.GE.U32.AND P4, PT, R18, 0xa000, PT ;  /* 0x0000a0001200780c */ /* 0x000fc40003f86070 */
[C---:B------:R-:W-:Y:S02]  /*88d0*/  SHF.R.U64 R19, R6.reuse, 0x14, R7 ;  /* 0x0000001406137819 */ /* 0x040fe40000001207 */
[----:B------:R-:W-:Y:S02]  /*88e0*/  ISETP.GE.U32.AND.EX P3, PT, RZ, RZ, PT, P3 ;  /* 0x000000ffff00720c */ /* 0x000fe40003f66130 */
[----:B------:R-:W-:Y:S02]  /*88f0*/  LOP3.LUT R18, R6, 0xe000000, RZ, 0xc0, !PT ;  /* 0x0e00000006127812 */ /* 0x000fe400078ec0ff */
[----:B------:R-:W-:Y:S01]  /*8900*/  SEL R62, R0, 0x37, !P0 ;  /* 0x00000037003e7807 */ /* 0x000fe20004000000 */
[----:B------:R-:W-:Y:S01]  /*8910*/  IMAD.IADD R48, R48, 0x1, R54 ;  /* 0x0000000130307824 */ /* 0x000fe200078e0236 */
[----:B------:R-:W-:Y:S02]  /*8920*/  ISETP.GE.U32.AND P0, PT, R2, -0x60000000, PT ;  /* 0xa00000000200780c */ /* 0x000fe40003f06070 */
[----:B------:R-:W-:-:S02]  /*8930*/  LOP3.LUT R60, R6, 0xf, RZ, 0xc0, !PT ;  /* 0x0000000f063c7812 */ /* 0x000fc400078ec0ff */
[----:B------:R-:W-:Y:S02]  /*8940*/  LOP3.LUT R56, R56, 0xf, RZ, 0xc0, !PT ;  /* 0x0000000f38387812 */ /* 0x000fe400078ec0ff */
[C---:B------:R-:W-:Y:S02]  /*8950*/  SEL R58, R0.reuse, 0x37, !P6 ;  /* 0x00000037003a7807 */ /* 0x040fe40007000000 */
[----:B------:R-:W-:Y:S02]  /*8960*/  LOP3.LUT R19, R19, 0xf, RZ, 0xc0, !PT ;  /* 0x0000000f13137812 */ /* 0x000fe400078ec0ff */
[----:B------:R-:W-:Y:S02]  /*8970*/  SEL R54, R0, 0x37, !P3 ;  /* 0x0000003700367807 */ /* 0x000fe40005800000 */
[----:B------:R-:W-:Y:S02]  /*8980*/  ISETP.GE.U32.AND P1, PT, R18, 0xa000000, PT ;  /* 0x0a0000001200780c */ /* 0x000fe40003f26070 */
[----:B------:R-:W-:-:S02]  /*8990*/  SHF.R.U64 R50, R6, 0xc, R7 ;  /* 0x0000000c06327819 */ /* 0x000fc40000001207 */
[C-C-:B------:R-:W-:Y:S02]  /*89a0*/  SHF.R.U64 R52, R6.reuse, 0x10, R7.reuse ;  /* 0x0000001006347819 */ /* 0x140fe40000001207 */
[----:B------:R-:W-:Y:S02]  /*89b0*/  ISETP.GE.U32.AND.EX P4, PT, RZ, RZ, PT, P4 ;  /* 0x000000ffff00720c */ /* 0x000fe40003f86140 */
[----:B------:R-:W-:Y:S02]  /*89c0*/  ISETP.GE.U32.AND.EX P2, PT, RZ, RZ, PT, P2 ;  /* 0x000000ffff00720c */ /* 0x000fe40003f46120 */
[C-C-:B------:R-:W-:Y:S02]  /*89d0*/  SHF.R.U64 R18, R6.reuse, 0x1c, R7.reuse ;  /* 0x0000001c06127819 */ /* 0x140fe40000001207 */
[----:B------:R-:W-:Y:S02]  /*89e0*/  ISETP.GE.U32.AND.EX P0, PT, RZ, RZ, PT, P0 ;  /* 0x000000ffff00720c */ /* 0x000fe40003f06100 */
[----:B------:R-:W-:Y:S01]  /*89f0*/  SHF.R.U64 R2, R6, 0x18, R7 ;  /* 0x0000001806027819 */ /* 0x000fe20000001207 */
[----:B------:R-:W-:Y:S01]  /*8a00*/  IMAD.IADD R7, R60, 0x1, R62 ;  /* 0x000000013c077824 */ /* 0x000fe200078e023e */
[----:B------:R-:W-:Y:S01]  /*8a10*/  LOP3.LUT R50, R50, 0xf, RZ, 0xc0, !PT ;  /* 0x0000000f32327812 */ /* 0x000fe200078ec0ff */
[----:B------:R-:W-:Y:S01]  /*8a20*/  IMAD.IADD R6, R56, 0x1, R58 ;  /* 0x0000000138067824 */ /* 0x000fe200078e023a */
[----:B------:R-:W-:Y:S01]  /*8a30*/  LOP3.LUT R52, R52, 0xf, RZ, 0xc0, !PT ;  /* 0x0000000f34347812 */ /* 0x000fe200078ec0ff */
[----:B------:R-:W-:Y:S01]  /*8a40*/  IMAD.IADD R54, R19, 0x1, R54 ;  /* 0x0000000113367824 */ /* 0x000fe200078e0236 */
[----:B------:R-:W-:-:S02]  /*8a50*/  SEL R58, R0, 0x37, !P4 ;  /* 0x00000037003a7807 */ /* 0x000fc40006000000 */
[----:B------:R-:W-:Y:S02]  /*8a60*/  SEL R56, R0, 0x37, !P2 ;  /* 0x0000003700387807 */ /* 0x000fe40005000000 */
[----:B---3--:R-:W-:Y:S02]  /*8a70*/  LOP3.LUT R62, R10, 0xe, RZ, 0xc0, !PT ;  /* 0x0000000e0a3e7812 */ /* 0x008fe400078ec0ff */
[----:B------:R-:W-:Y:S02]  /*8a80*/  LOP3.LUT R18, R18, 0xf, RZ, 0xc0, !PT ;  /* 0x0000000f12127812 */ /* 0x000fe400078ec0ff */
[----:B------:R-:W-:Y:S02]  /*8a90*/  SEL R19, R0, 0x37, !P0 ;  /* 0x0000003700137807 */ /* 0x000fe40004000000 */
[----:B------:R-:W-:Y:S01]  /*8aa0*/  ISETP.GE.U32.AND.EX P1, PT, RZ, RZ, PT, P1 ;  /* 0x000000ffff00720c */ /* 0x000fe20003f26110 */
[----:B------:R-:W-:Y:S01]  /*8ab0*/  IMAD.IADD R50, R50, 0x1, R58 ;  /* 0x0000000132327824 */ /* 0x000fe200078e023a */
[----:B------:R-:W-:Y:S01]  /*8ac0*/  ISETP.GE.U32.AND P3, PT, R62, 0xa, PT ;  /* 0x0000000a3e00780c */ /* 0x000fe20003f66070 */
[----:B------:R-:W-:Y:S01]  /*8ad0*/  IMAD.IADD R52, R52, 0x1, R56 ;  /* 0x0000000134347824 */ /* 0x000fe200078e0238 */
[----:B------:R-:W-:Y:S01]  /*8ae0*/  LOP3.LUT R2, R2, 0xf, RZ, 0xc0, !PT ;  /* 0x0000000f02027812 */ /* 0x000fe200078ec0ff */
[----:B------:R-:W-:Y:S01]  /*8af0*/  IMAD.IADD R58, R18, 0x1, R19 ;  /* 0x00000001123a7824 */ /* 0x000fe200078e0213 */
[----:B------:R-:W-:-:S02]  /*8b00*/  SEL R56, R0, 0x37, !P1 ;  /* 0x0000003700387807 */ /* 0x000fc40004800000 */
[C---:B------:R-:W-:Y:S02]  /*8b10*/  LOP3.LUT R60, R10.reuse, 0xe0, RZ, 0xc0, !PT ;  /* 0x000000e00a3c7812 */ /* 0x040fe400078ec0ff */
[----:B------:R-:W-:Y:S02]  /*8b20*/  LOP3.LUT R19, R10, 0xe000, RZ, 0xc0, !PT ;  /* 0x0000e0000a137812 */ /* 0x000fe400078ec0ff */
[----:B------:R-:W-:Y:S01]  /*8b30*/  ISETP.GE.U32.AND.EX P3, PT, RZ, RZ, PT, P3 ;  /* 0x000000ffff00720c */ /* 0x000fe20003f66130 */
[----:B------:R-:W-:Y:S01]  /*8b40*/  IMAD.IADD R56, R2, 0x1, R56 ;  /* 0x0000000102387824 */ /* 0x000fe200078e0238 */
[----:B------:R-:W-:Y:S02]  /*8b50*/  ISETP.GE.U32.AND P5, PT, R60, 0xa0, PT ;  /* 0x000000a03c00780c */ /* 0x000fe40003fa6070 */
[----:B------:R-:W-:Y:S02]  /*8b60*/  ISETP.GE.U32.AND P2, PT, R19, 0xa000, PT ;  /* 0x0000a0001300780c */ /* 0x000fe40003f46070 */
[----:B------:R-:W-:-:S02]  /*8b70*/  LOP3.LUT R2, R10, 0xe00, RZ, 0xc0, !PT ;  /* 0x00000e000a027812 */ /* 0x000fc400078ec0ff */
[----:B------:R-:W-:Y:S02]  /*8b80*/  LOP3.LUT R60, R10, 0xf, RZ, 0xc0, !PT ;  /* 0x0000000f0a3c7812 */ /* 0x000fe400078ec0ff */
[----:B------:R-:W-:Y:S02]  /*8b90*/  SEL R19, R0, 0x37, !P3 ;  /* 0x0000003700137807 */ /* 0x000fe40005800000 */
[----:B------:R-:W-:Y:S02]  /*8ba0*/  SHF.R.U64 R62, R10, 0x4, R11 ;  /* 0x000000040a3e7819 */ /* 0x000fe4000000120b */
[----:B------:R-:W-:Y:S01]  /*8bb0*/  ISETP.GE.U32.AND.EX P5, PT, RZ, RZ, PT, P5 ;  /* 0x000000ffff00720c */ /* 0x000fe20003fa6150 */
[----:B------:R-:W-:Y:S01]  /*8bc0*/  IMAD.IADD R60, R60, 0x1, R19 ;  /* 0x000000013c3c7824 */ /* 0x000fe200078e0213 */
[----:B------:R-:W-:Y:S02]  /*8bd0*/  ISETP.GE.U32.AND P4, PT, R2, 0xa00, PT ;  /* 0x00000a000200780c */ /* 0x000fe40003f86070 */
[----:B------:R-:W-:-:S02]  /*8be0*/  LOP3.LUT R62, R62, 0xf, RZ, 0xc0, !PT ;  /* 0x0000000f3e3e7812 */ /* 0x000fc400078ec0ff */
[----:B------:R-:W-:Y:S02]  /*8bf0*/  SEL R19, R0, 0x37, !P5 ;  /* 0x0000003700137807 */ /* 0x000fe40006800000 */
[----:B------:R-:W-:Y:S02]  /*8c00*/  SHF.R.U64 R64, R10, 0x8, R11 ;  /* 0x000000080a407819 */ /* 0x000fe4000000120b */
[----:B------:R-:W-:Y:S01]  /*8c10*/  ISETP.GE.U32.AND.EX P4, PT, RZ, RZ, PT, P4 ;  /* 0x000000ffff00720c */ /* 0x000fe20003f86140 */
[----:B------:R-:W-:Y:S01]  /*8c20*/  IMAD.IADD R62, R62, 0x1, R19 ;  /* 0x000000013e3e7824 */ /* 0x000fe200078e0213 */
[----:B------:R-:W-:Y:S02]  /*8c30*/  LOP3.LUT R18, R10, 0xe0000, RZ, 0xc0, !PT ;  /* 0x000e00000a127812 */ /* 0x000fe400078ec0ff */
[----:B------:R-:W-:Y:S02]  /*8c40*/  LOP3.LUT R64, R64, 0xf, RZ, 0xc0, !PT ;  /* 0x0000000f40407812 */ /* 0x000fe400078ec0ff */
[----:B------:R-:W-:-:S02]  /*8c50*/  SEL R19, R0, 0x37, !P4 ;  /* 0x0000003700137807 */ /* 0x000fc40006000000 */
[----:B------:R-:W-:Y:S02]  /*8c60*/  ISETP.GE.U32.AND.EX P2, PT, RZ, RZ, PT, P2 ;  /* 0x000000ffff00720c */ /* 0x000fe40003f46120 */
[----:B------:R-:W-:Y:S01]  /*8c70*/  SHF.R.U64 R66, R10, 0xc, R11 ;  /* 0x0000000c0a427819 */ /* 0x000fe2000000120b */
[----:B------:R-:W-:Y:S01]  /*8c80*/  IMAD.IADD R64, R64, 0x1, R19 ;  /* 0x0000000140407824 */ /* 0x000fe200078e0213 */
[----:B------:R-:W-:Y:S02]  /*8c90*/  ISETP.GE.U32.AND P1, PT, R18, 0xa0000, PT ;  /* 0x000a00001200780c */ /* 0x000fe40003f26070 */
[----:B------:R-:W-:Y:S02]  /*8ca0*/  LOP3.LUT R2, R10, 0xe00000, RZ, 0xc0, !PT ;  /* 0x00e000000a027812 */ /* 0x000fe400078ec0ff */
[----:B------:R-:W-:Y:S02]  /*8cb0*/  LOP3.LUT R66, R66, 0xf, RZ, 0xc0, !PT ;  /* 0x0000000f42427812 */ /* 0x000fe400078ec0ff */
[----:B------:R-:W-:-:S02]  /*8cc0*/  SEL R19, R0, 0x37, !P2 ;  /* 0x0000003700137807 */ /* 0x000fc40005000000 */
[----:B------:R-:W-:Y:S02]  /*8cd0*/  ISETP.GE.U32.AND.EX P1, PT, RZ, RZ, PT, P1 ;  /* 0x000000ffff00720c */ /* 0x000fe40003f26110 */
[----:B------:R-:W-:Y:S02]  /*8ce0*/  SHF.R.U64 R68, R10, 0x10, R11 ;  /* 0x000000100a447819 */ /* 0x000fe4000000120b */
[----:B------:R-:W-:Y:S01]  /*8cf0*/  ISETP.GE.U32.AND P0, PT, R2, 0xa00000, PT ;  /* 0x00a000000200780c */ /* 0x000fe20003f06070 */
[----:B------:R-:W-:Y:S01]  /*8d00*/  IMAD.IADD R66, R66, 0x1, R19 ;  /* 0x0000000142427824 */ /* 0x000fe200078e0213 */
[----:B------:R-:W-:Y:S02]  /*8d10*/  LOP3.LUT R2, R10, 0xe000000, RZ, 0xc0, !PT ;  /* 0x0e0000000a027812 */ /* 0x000fe400078ec0ff */
[----:B------:R-:W-:Y:S02]  /*8d20*/  LOP3.LUT R68, R68, 0xf, RZ, 0xc0, !PT ;  /* 0x0000000f44447812 */ /* 0x000fe400078ec0ff */
[----:B------:R-:W-:-:S02]  /*8d30*/  SEL R19, R0, 0x37, !P1 ;  /* 0x0000003700137807 */ /* 0x000fc40004800000 */
[----:B------:R-:W-:Y:S02]  /*8d40*/  ISETP.GE.U32.AND P3, PT, R2, 0xa000000, PT ;  /* 0x0a0000000200780c */ /* 0x000fe40003f66070 */
[----:B------:R-:W-:Y:S02]  /*8d50*/  ISETP.GE.U32.AND.EX P0, PT, RZ, RZ, PT, P0 ;  /* 0x000000ffff00720c */ /* 0x000fe40003f06100 */
[----:B------:R-:W-:Y:S01]  /*8d60*/  LOP3.LUT R2, R10, 0xe0000000, RZ, 0xc0, !PT ;  /* 0xe00000000a027812 */ /* 0x000fe200078ec0ff */
[----:B------:R-:W-:Y:S01]  /*8d70*/  IMAD.IADD R68, R68, 0x1, R19 ;  /* 0x0000000144447824 */ /* 0x000fe200078e0213 */
[----:B------:R-:W-:Y:S02]  /*8d80*/  SHF.R.U64 R70, R10, 0x14, R11 ;  /* 0x000000140a467819 */ /* 0x000fe4000000120b */
[----:B------:R-:W-:Y:S02]  /*8d90*/  SEL R19, R0, 0x37, !P0 ;  /* 0x0000003700137807 */ /* 0x000fe40004000000 */
[----:B------:R-:W-:-:S02]  /*8da0*/  ISETP.GE.U32.AND P0, PT, R2, -0x60000000, PT ;  /* 0xa00000000200780c */ /* 0x000fc40003f06070 */
[----:B------:R-:W-:Y:S02]  /*8db0*/  LOP3.LUT R70, R70, 0xf, RZ, 0xc0, !PT ;  /* 0x0000000f46467812 */ /* 0x000fe400078ec0ff */
[----:B------:R-:W-:Y:S02]  /*8dc0*/  ISETP.GE.U32.AND.EX P3, PT, RZ, RZ, PT, P3 ;  /* 0x000000ffff00720c */ /* 0x000fe40003f66130 */
[C-C-:B------:R-:W-:Y:S02]  /*8dd0*/  SHF.R.U64 R72, R10.reuse, 0x18, R11.reuse ;  /* 0x000000180a487819 */ /* 0x140fe4000000120b */
[----:B------:R-:W-:Y:S02]  /*8de0*/  SHF.R.U64 R11, R10, 0x1c, R11 ;  /* 0x0000001c0a0b7819 */ /* 0x000fe4000000120b */
[----:B------:R-:W-:Y:S01]  /*8df0*/  ISETP.GE.U32.AND.EX P0, PT, RZ, RZ, PT, P0 ;  /* 0x000000ffff00720c */ /* 0x000fe20003f06100 */
[----:B------:R-:W-:Y:S01]  /*8e00*/  IMAD.IADD R70, R70, 0x1, R19 ;  /* 0x0000000146467824 */ /* 0x000fe200078e0213 */
[----:B------:R-:W-:-:S02]  /*8e10*/  LOP3.LUT R72, R72, 0xf, RZ, 0xc0, !PT ;  /* 0x0000000f48487812 */ /* 0x000fc400078ec0ff */
[C---:B------:R-:W-:Y:S02]  /*8e20*/  SEL R19, R0.reuse, 0x37, !P3 ;  /* 0x0000003700137807 */ /* 0x040fe40005800000 */
[----:B------:R-:W-:Y:S02]  /*8e30*/  LOP3.LUT R11, R11, 0xf, RZ, 0xc0, !PT ;  /* 0x0000000f0b0b7812 */ /* 0x000fe400078ec0ff */
[----:B------:R-:W-:Y:S01]  /*8e40*/  SEL R0, R0, 0x37, !P0 ;  /* 0x0000003700007807 */ /* 0x000fe20004000000 */
[----:B------:R-:W-:Y:S02]  /*8e50*/  IMAD.IADD R72, R72, 0x1, R19 ;  /* 0x0000000148487824 */ /* 0x000fe400078e0213 */
[----:B------:R-:W-:Y:S02]  /*8e60*/  IMAD.MOV.U32 R18, RZ, RZ, R4 ;  /* 0x000000ffff127224 */ /* 0x000fe400078e0004 */
[----:B------:R-:W-:Y:S02]  /*8e70*/  IMAD.IADD R11, R11, 0x1, R0 ;  /* 0x000000010b0b7824 */ /* 0x000fe400078e0200 */
[----:B------:R-:W-:-:S05]  /*8e80*/  IMAD.MOV.U32 R19, RZ, RZ, R5 ;  /* 0x000000ffff137224 */ /* 0x000fca00078e0005 */
        /* <DEDUP_REMOVED lines=22> */
[----:B0-----:R-:W-:Y:S01]  /*8ff0*/  UPRMT UR4, UR4, 0x8880, URZ ;  /* 0x0000888004047896 */ /* 0x001fe200080000ff */
[----:B------:R-:W-:-:S03]  /*9000*/  PRMT R0, R32, 0x7610, R0 ;  /* 0x0000761020007816 */ /* 0x000fc60000000000 */
[----:B------:R-:W-:Y:S01]  /*9010*/  UISETP.NE.AND UP0, UPT, UR4, URZ, UPT ;  /* 0x000000ff0400728c */ /* 0x000fe2000bf05270 */
[----:B------:R0:W-:Y:S01]  /*9020*/  ST.E.U8 desc[UR36][R18.64+0x7], R32 ;  /* 0x0000072012007985 */ /* 0x0001e2000c101124 */
[----:B------:R-:W-:Y:S02]  /*9030*/  PRMT R2, R12, 0x7610, R2 ;  /* 0x000076100c027816 */ /* 0x000fe40000000002 */
[----:B------:R-:W-:Y:S01]  /*9040*/  PRMT R10, R13, 0x7610, R10 ;  /* 0x000076100d0a7816 */ /* 0x000fe2000000000a */
[----:B------:R1:W-:Y:S01]  /*9050*/  ST.E.U8 desc[UR36][R18.64+0x6], R12 ;  /* 0x0000060c12007985 */ /* 0x0003e2000c101124 */
[----:B------:R-:W-:Y:S02]  /*9060*/  PRMT R74, R15, 0x7610, R74 ;  /* 0x000076100f4a7816 */ /* 0x000fe4000000004a */
[----:B------:R-:W-:Y:S01]  /*9070*/  PRMT R5, R29, 0x7610, R5 ;  /* 0x000076101d057816 */ /* 0x000fe20000000005 */
[----:B------:R2:W-:Y:S01]  /*9080*/  ST.E.U8 desc[UR36][R18.64+0x4], R13 ;  /* 0x0000040d12007985 */ /* 0x0005e2000c101124 */
[----:B------:R-:W-:-:S03]  /*9090*/  PRMT R76, R27, 0x7610, R76 ;  /* 0x000076101b4c7816 */ /* 0x000fc6000000004c */
[----:B------:R3:W-:Y:S01]  /*90a0*/  ST.E.U8 desc[UR36][R18.64+0x3], R15 ;  /* 0x0000030f12007985 */ /* 0x0007e2000c101124 */
[----:B0-----:R-:W-:-:S03]  /*90b0*/  PRMT R32, R21, 0x7610, R32 ;  /* 0x0000761015207816 */ /* 0x001fc60000000020 */
[----:B------:R0:W-:Y:S01]  /*90c0*/  ST.E.U8 desc[UR36][R18.64+0x2], R21 ;  /* 0x0000021512007985 */ /* 0x0001e2000c101124 */
[----:B-1----:R-:W-:-:S03]  /*90d0*/  PRMT R12, R25, 0x7610, R12 ;  /* 0x00007610190c7816 */ /* 0x002fc6000000000c */
[----:B------:R1:W-:Y:S01]  /*90e0*/  ST.E.U8 desc[UR36][R18.64+0x1], R25 ;  /* 0x0000011912007985 */ /* 0x0003e2000c101124 */
[----:B--2---:R-:W-:-:S03]  /*90f0*/  PRMT R13, R31, 0x7610, R13 ;  /* 0x000076101f0d7816 */ /* 0x004fc6000000000d */
[----:B------:R2:W-:Y:S01]  /*9100*/  ST.E.U8 desc[UR36][R18.64+0xf], R29 ;  /* 0x00000f1d12007985 */ /* 0x0005e2000c101124 */
[----:B---3--:R-:W-:-:S03]  /*9110*/  PRMT R15, R33, 0x7610, R15 ;  /* 0x00007610210f7816 */ /* 0x008fc6000000000f */
        /* <DEDUP_REMOVED lines=57> */
[----:B0-----:R-:W-:Y:S02]  /*94b0*/  PRMT R20, R3, 0x7610, R20 ;  /* 0x0000761003147816 */ /* 0x001fe40000000014 */
[----:B------:R-:W-:Y:S01]  /*94c0*/  PRMT R4, R77, 0x7610, R4 ;  /* 0x000076104d047816 */ /* 0x000fe20000000004 */
        /* <DEDUP_REMOVED lines=11> */
[----:B--2---:R-:W-:Y:S02]  /*9580*/  PRMT R3, R42, 0x7610, R3 ;  /* 0x000076102a037816 */ /* 0x004fe40000000003 */
[----:B---3--:R-:W-:Y:S02]  /*9590*/  PRMT R34, R44, 0x7610, R34 ;  /* 0x000076102c227816 */ /* 0x008fe40000000022 */
[----:B0-----:R-:W-:Y:S02]  /*95a0*/  PRMT R36, R7, 0x7610, R36 ;  /* 0x0000761007247816 */ /* 0x001fe40000000024 */
[----:B-1----:R-:W-:Y:S01]  /*95b0*/  PRMT R38, R11, 0x7610, R38 ;  /* 0x000076100b267816 */ /* 0x002fe20000000026 */
[----:B------:R-:W-:Y:S06]  /*95c0*/  BRA.U UP0, `(.L_x_75) ;  /* 0x0000000500807547 */ /* 0x000fec000b800000 */
[----:B------:R-:W0:Y:S01]  /*95d0*/  S2UR UR5, SR_CgaCtaId ;  /* 0x00000000000579c3 */ /* 0x000e220000008800 */
[----:B------:R-:W-:Y:S01]  /*95e0*/  UMOV UR4, 0x400 ;  /* 0x0000040000047882 */ /* 0x000fe20000000000 */
[----:B------:R-:W-:Y:S01]  /*95f0*/  BSSY.RECONVERGENT B7, `(.L_x_76) ;  /* 0x000001d000077945 */ /* 0x000fe20003800200 */
[----:B------:R-:W-:Y:S01]  /*9600*/  IMAD.MOV.U32 R29, RZ, RZ, RZ ;  /* 0x000000ffff1d7224 */ /* 0x000fe200078e00ff */
[----:B0-----:R-:W-:-:S09]  /*9610*/  ULEA UR4, UR5, UR4, 0x18 ;  /* 0x0000000405047291 */ /* 0x001fd2000f8ec0ff */
[----:B------:R-:W0:Y:S03]  /*9620*/  LDS.64 R2, [UR4] ;  /* 0x00000004ff027984 */ /* 0x000e260008000a00 */
.L_x_80:
[----:B------:R-:W-:-:S04]  /*9630*/  IMAD.WIDE.U32 R4, R29, 0x8, R16 ;  /* 0x000000081d047825 */ /* 0x000fc800078e0010 */
[----:B0-----:R-:W-:Y:S01]  /*9640*/  IMAD.WIDE.U32 R6, R29, 0x8, R2 ;  /* 0x000000081d067825 */ /* 0x001fe200078e0002 */
[----:B------:R-:W2:Y:S04]  /*9650*/  LD.E.64 R24, desc[UR36][R4.64] ;  /* 0x0000002404187980 */ /* 0x000ea8000c101b00 */
[----:B------:R-:W2:Y:S01]  /*9660*/  LD.E.64 R26, desc[UR36][R6.64] ;  /* 0x00000024061a7980 */ /* 0x000ea2000c101b00 */
[----:B------:R-:W-:Y:S01]  /*9670*/  BSSY.RECONVERGENT B6, `(.L_x_77) ;  /* 0x0000010000067945 */ /* 0x000fe20003800200 */
[----:B--2---:R-:W-:-:S04]  /*9680*/  ISETP.GE.U32.AND P0, PT, R24, R26, PT ;  /* 0x0000001a1800720c */ /* 0x004fc80003f06070 */
[----:B------:R-:W-:-:S13]  /*9690*/  ISETP.GE.U32.AND.EX P0, PT, R25, R27, PT, P0 ;  /* 0x0000001b1900720c */ /* 0x000fda0003f06100 */
[----:B------:R-:W-:Y:S05]  /*96a0*/  @P0 BRA `(.L_x_78) ;  /* 0x0000000000300947 */ /* 0x000fea0003800000 */
[----:B------:R-:W-:Y:S01]  /*96b0*/  MOV R0, 0x0 ;  /* 0x0000000000007802 */ /* 0x000fe20000000f00 */
[----:B------:R-:W0:Y:S01]  /*96c0*/  LDCU.64 UR4, c[0x4][0x10] ;  /* 0x01000200ff0477ac */ /* 0x000e220008000a00 */
[----:B------:R-:W-:Y:S02]  /*96d0*/  CS2R R6, SRZ ;  /* 0x0000000000067805 */ /* 0x000fe4000001ff00 */
[----:B------:R1:W2:Y:S01]  /*96e0*/  LDC.64 R2, c[0x4][R0] ;  /* 0x0100000000027b82 */ /* 0x0002a20000000a00 */
[----:B0-----:R-:W-:Y:S02]  /*96f0*/  IMAD.U32 R4, RZ, RZ, UR4 ;  /* 0x00000004ff047e24 */ /* 0x001fe4000f8e00ff */
[----:B-1----:R-:W-:-:S07]  /*9700*/  IMAD.U32 R5, RZ, RZ, UR5 ;  /* 0x00000005ff057e24 */ /* 0x002fce000f8e00ff */
[----:B------:R-:W-:-:S07]  /*9710*/  LEPC R20, `(.L_x_79) ;  /* 0x000000001014794e */ /* 0x000fce0000000000 */
[----:B--2---:R-:W-:Y:S05]  /*9720*/  CALL.ABS.NOINC R2 ;  /* 0x0000000002007343 */ /* 0x004fea0003c00000 */
.L_x_79:
[----:B------:R-:W0:Y:S01]  /*9730*/  S2UR UR5, SR_CgaCtaId ;  /* 0x00000000000579c3 */ /* 0x000e220000008800 */
[----:B------:R-:W-:Y:S02]  /*9740*/  UMOV UR4, 0x400 ;  /* 0x0000040000047882 */ /* 0x000fe40000000000 */
[----:B0-----:R-:W-:-:S09]  /*9750*/  ULEA UR4, UR5, UR4, 0x18 ;  /* 0x0000000405047291 */ /* 0x001fd2000f8ec0ff */
[----:B------:R-:W0:Y:S03]  /*9760*/  LDS.64 R2, [UR4] ;  /* 0x00000004ff027984 */ /* 0x000e260008000a00 */
.L_x_78:
[----:B------:R-:W-:Y:S05]  /*9770*/  BSYNC.RECONVERGENT B6 ;  /* 0x0000000000067941 */ /* 0x000fea0003800200 */
.L_x_77:
[----:B------:R-:W-:Y:S01]  /*9780*/  ISETP.GE.U32.AND P0, PT, R24, R26, PT ;  /* 0x0000001a1800720c */ /* 0x000fe20003f06070 */
[----:B------:R-:W-:-:S03]  /*9790*/  VIADD R29, R29, 0x1 ;  /* 0x000000011d1d7836 */ /* 0x000fc60000000000 */
[----:B------:R-:W-:-:S13]  /*97a0*/  ISETP.GE.U32.AND.EX P0, PT, R25, R27, PT, P0 ;  /* 0x0000001b1900720c */ /* 0x000fda0003f06100 */
[----:B------:R-:W-:Y:S05]  /*97b0*/  @P0 BRA `(.L_x_80) ;  /* 0xfffffffc009c0947 */ /* 0x000fea000383ffff */
[----:B------:R-:W-:Y:S05]  /*97c0*/  BSYNC.RECONVERGENT B7 ;  /* 0x0000000000077941 */ /* 0x000fea0003800200 */
.L_x_76:
[----:B------:R1:W5:Y:S04]  /*97d0*/  LD.E.U8 R60, desc[UR36][R18.64+0x3f] ;  /* 0x00003f24123c7980 */ /* 0x000368000c101100 */
[----:B------:R1:W5:Y:S04]  /*97e0*/  LD.E.U8 R76, desc[UR36][R18.64] ;  /* 0x00000024124c7980 */ /* 0x000368000c101100 */
[----:B------:R1:W5:Y:S04]  /*97f0*/  LD.E.U8 R12, desc[UR36][R18.64+0x1] ;  /* 0x00000124120c7980 */ /* 0x000368000c101100 */
[----:B------:R1:W5:Y:S04]  /*9800*/  LD.E.U8 R32, desc[UR36][R18.64+0x2] ;  /* 0x0000022412207980 */ /* 0x000368000c101100 */
[----:B------:R1:W5:Y:S04]  /*9810*/  LD.E.U8 R74, desc[UR36][R18.64+0x3] ;  /* 0x00000324124a7980 */ /* 0x000368000c101100 */
[----:B------:R1:W5:Y:S04]  /*9820*/  LD.E.U8 R10, desc[UR36][R18.64+0x4] ;  /* 0x00000424120a7980 */ /* 0x000368000c101100 */
[----:B------:R1:W5:Y:S04]  /*9830*/  LD.E.U8 R4, desc[UR36][R18.64+0x5] ;  /* 0x0000052412047980 */ /* 0x000368000c101100 */
[----:B0-----:R1:W5:Y:S04]  /*9840*/  LD.E.U8 R2, desc[UR36][R18.64+0x6] ;  /* 0x0000062412027980 */ /* 0x001368000c101100 */
[----:B------:R1:W5:Y:S04]  /*9850*/  LD.E.U8 R0, desc[UR36][R18.64+0x7] ;  /* 0x0000072412007980 */ /* 0x000368000c101100 */
        /* <DEDUP_REMOVED lines=54> */
[----:B------:R1:W5:Y:S02]  /*9bc0*/  LD.E.U8 R62, desc[UR36][R18.64+0x3e] ;  /* 0x00003e24123e7980 */ /* 0x000364000c101100 */
.L_x_75:
[----:B-----5:R0:W-:Y:S01]  /*9bd0*/  STL.U8 [R1+0x59], R0 ;  /* 0x0000590001007387 */ /* 0x0201e20000100000 */
[----:B------:R-:W-:-:S03]  /*9be0*/  IADD3 R16, P0, PT, R22, 0x20, RZ ;  /* 0x0000002016107810 */ /* 0x000fc60007f1e0ff */
[----:B------:R2:W-:Y:S02]  /*9bf0*/  STL.U8 [R1+0x2a], R6 ;  /* 0x00002a0601007387 */ /* 0x0005e40000100000 */
[----:B------:R-:W-:Y:S02]  /*9c00*/  IMAD.X R17, RZ, RZ, R23, P0 ;  /* 0x000000ffff117224 */ /* 0x000fe400000e0617 */
[----:B------:R-:W-:Y:S01]  /*9c10*/  STL.U8 [R1+0x60], R76 ;  /* 0x0000604c01007387 */ /* 0x000fe20000100000 */
[----:B0-----:R-:W-:-:S03]  /*9c20*/  MOV R0, 0x8 ;  /* 0x0000000800007802 */ /* 0x001fc60000000f00 */
[----:B------:R-:W-:Y:S01]  /*9c30*/  STL.U8 [R1+0x5f], R12 ;  /* 0x00005f0c01007387 */ /* 0x000fe20000100000 */
[----:B--2---:R0:W2:Y:S03]  /*9c40*/  LDC.64 R6, c[0x4][R0] ;  /* 0x0100000000067b82 */ /* 0x0040a60000000a00 */
[----:B------:R-:W-:Y:S04]  /*9c50*/  STL.U8 [R1+0x5e], R32 ;  /* 0x00005e2001007387 */ /* 0x000fe80000100000 */
        /* <DEDUP_REMOVED lines=53> */
[----:B------:R-:W-:Y:S04]  /*9fb0*/  STL.U8 [R1+0x61], RZ ;  /* 0x000061ff01007387 */ /* 0x000fe80000100000 */
[----:B------:R3:W-:Y:S04]  /*9fc0*/  STL.U8 [R1+0x5b], R4 ;  /* 0x00005b0401007387 */ /* 0x0007e80000100000 */
[----:B------:R4:W-:Y:S04]  /*9fd0*/  STL.U8 [R1+0x5a], R2 ;  /* 0x00005a0201007387 */ /* 0x0009e80000100000 */
[----:B------:R-:W-:Y:S01]  /*9fe0*/  STL.U8 [R1+0x55], R25 ;  /* 0x0000551901007387 */ /* 0x000fe20000100000 */
[----:B---3--:R-:W-:-:S03]  /*9ff0*/  IMAD.MOV.U32 R4, RZ, RZ, 0x40 ;  /* 0x00000040ff047424 */ /* 0x008fc600078e00ff */
[----:B------:R3:W-:Y:S01]  /*a000*/  STL.U8 [R1+0x51], R5 ;  /* 0x0000510501007387 */ /* 0x0007e20000100000 */
[----:B----4-:R-:W-:-:S03]  /*a010*/  IMAD.MOV.U32 R2, RZ, RZ, RZ ;  /* 0x000000ffff027224 */ /* 0x010fc600078e00ff */
[----:B------:R4:W-:Y:S04]  /*a020*/  STL.U8 [R1+0x33], R26 ;  /* 0x0000331a01007387 */ /* 0x0009e80000100000 */
[----:B------:R1:W-:Y:S01]  /*a030*/  STL.U8 [R1+0x32], R24 ;  /* 0x0000321801007387 */ /* 0x0003e20000100000 */
[----:B---3--:R-:W-:Y:S02]  /*a040*/  IMAD.MOV.U32 R5, RZ, RZ, RZ ;  /* 0x000000ffff057224 */ /* 0x008fe400078e00ff */
[----:B----4-:R-:W-:Y:S01]  /*a050*/  IMAD.MOV.U32 R26, RZ, RZ, 0x7 ;  /* 0x00000007ff1a7424 */ /* 0x010fe200078e00ff */
[----:B012---:R-:W-:-:S07]  /*a060*/  CS2R R24, SRZ ;  /* 0x0000000000187805 */ /* 0x007fce000001ff00 */
[----:B------:R-:W-:-:S07]  /*a070*/  LEPC R20, `(.L_x_81) ;  /* 0x000000001014794e */ /* 0x000fce0000000000 */
[----:B------:R-:W-:Y:S05]  /*a080*/  CALL.ABS.NOINC R6 ;  /* 0x0000000006007343 */ /* 0x000fea0003c00000 */
.L_x_81:
[----:B------:R-:W-:Y:S01]  /*a090*/  IADD3 R28, P0, PT, R22, 0x10, RZ ;  /* 0x00000010161c7810 */ /* 0x000fe20007f1e0ff */
[----:B------:R-:W-:Y:S01]  /*a0a0*/  BSSY.RECONVERGENT B7, `(.L_x_82) ;  /* 0x0000053000077945 */ /* 0x000fe20003800200 */
[----:B------:R-:W-:Y:S02]  /*a0b0*/  IMAD.MOV.U32 R18, RZ, RZ, R4 ;  /* 0x000000ffff127224 */ /* 0x000fe400078e0004 */
[----:B------:R-:W-:Y:S02]  /*a0c0*/  IMAD.MOV.U32 R19, RZ, RZ, R5 ;  /* 0x000000ffff137224 */ /* 0x000fe400078e0005 */
[----:B------:R-:W-:-:S07]  /*a0d0*/  IMAD.X R29, RZ, RZ, R23, P0 ;  /* 0x000000ffff1d7224 */ /* 0x000fce00000e0617 */
.L_x_94:
[----:B------:R-:W0:Y:S01]  /*a0e0*/  LDCU UR4, c[0x0][0x2f8] ;  /* 0x00005f00ff0477ac */ /* 0x000e220008000800 */
[C---:B------:R-:W-:Y:S01]  /*a0f0*/  LOP3.LUT P0, R30, R2.reuse, 0x7, RZ, 0xc0, !PT ;  /* 0x00000007021e7812 */ /* 0x040fe2000780c0ff */
[----:B------:R-:W-:Y:S03]  /*a100*/  BSSY.RECONVERGENT B6, `(.L_x_83) ;  /* 0x0000012000067945 */ /* 0x000fe60003800200 */
[----:B------:R-:W-:Y:S01]  /*a110*/  ISETP.EQ.OR P0, PT, R2, RZ, P0 ;  /* 0x000000ff0200720c */ /* 0x000fe20000702670 */
[----:B0-----:R-:W-:-:S12]  /*a120*/  VIADD R27, R28, -UR4 ;  /* 0x800000041c1b7c36 */ /* 0x001fd80008000000 */
[----:B------:R-:W-:Y:S05]  /*a130*/  @P0 BRA `(.L_x_84) ;  /* 0x0000000000380947 */ /* 0x000fea0003800000 */
[----:B------:R-:W-:Y:S01]  /*a140*/  LEA.HI R9, R2, 0xffffffff, RZ, 0x1d ;  /* 0xffffffff02097811 */ /* 0x000fe200078fe8ff */
[----:B------:R-:W0:Y:S01]  /*a150*/  LDCU.64 UR4, c[0x4][0x18] ;  /* 0x01000300ff0477ac */ /* 0x000e220008000a00 */
[----:B------:R-:W-:Y:S01]  /*a160*/  MOV R0, 0x0 ;  /* 0x0000000000007802 */ /* 0x000fe20000000f00 */
[----:B------:R-:W-:Y:S02]  /*a170*/  IMAD.MOV.U32 R6, RZ, RZ, R28 ;  /* 0x000000ffff067224 */ /* 0x000fe400078e001c */
[----:B------:R-:W-:Y:S01]  /*a180*/  IMAD.WIDE.U32 R8, R9, 0x8, R18 ;  /* 0x0000000809087825 */ /* 0x000fe200078e0012 */
[----:B------:R1:W2:Y:S03]  /*a190*/  LDC.64 R10, c[0x4][R0] ;  /* 0x01000000000a7b82 */ /* 0x0002a60000000a00 */
[----:B------:R-:W-:Y:S01]  /*a1a0*/  IMAD.MOV.U32 R7, RZ, RZ, R29 ;  /* 0x000000ffff077224 */ /* 0x000fe200078e001d */
[----:B------:R1:W-:Y:S04]  /*a1b0*/  ST.E.64 desc[UR36][R8.64], R24 ;  /* 0x0000001808007985 */ /* 0x0003e8000c101b24 */
[----:B------:R1:W-:Y:S01]  /*a1c0*/  STL.64 [R27], R24 ;  /* 0x000000181b007387 */ /* 0x0003e20000100a00 */
[----:B0-----:R-:W-:-:S02]  /*a1d0*/  IMAD.U32 R4, RZ, RZ, UR4 ;  /* 0x00000004ff047e24 */ /* 0x001fc4000f8e00ff */
[----:B------:R-:W-:-:S07]  /*a1e0*/  IMAD.U32 R5, RZ, RZ, UR5 ;  /* 0x00000005ff057e24 */ /* 0x000fce000f8e00ff */
[----:B------:R-:W-:-:S07]  /*a1f0*/  LEPC R20, `(.L_x_85) ;  /* 0x000000001014794e */ /* 0x000fce0000000000 */
[----:B-12---:R-:W-:Y:S05]  /*a200*/  CALL.ABS.NOINC R10 ;  /* 0x000000000a007343 */ /* 0x006fea0003c00000 */
.L_x_85:
[----:B------:R-:W-:-:S07]  /*a210*/  CS2R R24, SRZ ;  /* 0x0000000000187805 */ /* 0x000fce000001ff00 */
.L_x_84:
[----:B------:R-:W-:Y:S05]  /*a220*/  BSYNC.RECONVERGENT B6 ;  /* 0x0000000000067941 */ /* 0x000fea0003800200 */
.L_x_83:
[----:B------:R-:W-:-:S05]  /*a230*/  IMAD.IADD R0, R1, 0x1, R2 ;  /* 0x0000000101007824 */ /* 0x000fca00078e0202 */
[----:B------:R0:W5:Y:S01]  /*a240*/  LDL.U8 R6, [R0+0x20] ;  /* 0x0000200000067983 */ /* 0x0001620000100000 */
[----:B------:R-:W-:Y:S01]  /*a250*/  ISETP.NE.AND P0, PT, R30, 0x7, PT ;  /* 0x000000071e00780c */ /* 0x000fe20003f05270 */
[----:B------:R-:W-:Y:S01]  /*a260*/  BSSY.RECONVERGENT B0, `(.L_x_86) ;  /* 0x0000028000007945 */ /* 0x000fe20003800200 */
[----:B------:R-:W-:Y:S02]  /*a270*/  IMAD.MOV.U32 R5, RZ, RZ, 0x1 ;  /* 0x00000001ff057424 */ /* 0x000fe400078e00ff */
[----:B------:R-:W-:-:S09]  /*a280*/  IMAD.MOV.U32 R4, RZ, RZ, RZ ;  /* 0x000000ffff047224 */ /* 0x000fd200078e00ff */
[----:B0-----:R-:W-:Y:S05]  /*a290*/  @!P0 BRA `(.L_x_87) ;  /* 0x0000000000908947 */ /* 0x001fea0003800000 */
[----:B------:R-:W-:Y:S01]  /*a2a0*/  LOP3.LUT R0, R26, 0x7, RZ, 0xc0, !PT ;  /* 0x000000071a007812 */ /* 0x000fe200078ec0ff */
[----:B------:R-:W-:Y:S01]  /*a2b0*/  BSSY.RECONVERGENT B1, `(.L_x_88) ;  /* 0x0000021000017945 */ /* 0x000fe20003800200 */
[----:B------:R-:W-:Y:S02]  /*a2c0*/  IMAD.MOV.U32 R3, RZ, RZ, 0x1 ;  /* 0x00000001ff037424 */ /* 0x000fe400078e00ff */
[----:B------:R-:W-:-:S04]  /*a2d0*/  VIMNMX.U16x2 R0, PT, PT, R0, 0x10001, !PT ;  /* 0x0001000100007848 */ /* 0x000fc80007fe0200 */
[----:B------:R-:W-:-:S05]  /*a2e0*/  LOP3.LUT R0, R0, 0xffff, RZ, 0xc0, !PT ;  /* 0x0000ffff00007812 */ /* 0x000fca00078ec0ff */
[----:B------:R-:W-:-:S05]  /*a2f0*/  IMAD.MOV R0, RZ, RZ, -R0 ;  /* 0x000000ffff007224 */ /* 0x000fca00078e0a00 */
[----:B------:R-:W-:-:S13]  /*a300*/  ISETP.GE.AND P0, PT, R0, RZ, PT ;  /* 0x000000ff0000720c */ /* 0x000fda0003f06270 */
[----:B------:R-:W-:Y:S05]  /*a310*/  @P0 BRA `(.L_x_89) ;  /* 0x0000000000580947 */ /* 0x000fea0003800000 */
[----:B------:R-:W-:Y:S01]  /*a320*/  IMAD.MOV R5, RZ, RZ, -R0 ;  /* 0x000000ffff057224 */ /* 0x000fe200078e0a00 */
[----:B------:R-:W-:Y:S01]  /*a330*/  BSSY.RECONVERGENT B2, `(.L_x_90) ;  /* 0x000000c000027945 */ /* 0x000fe20003800200 */
[----:B------:R-:W-:-:S03]  /*a340*/  PLOP3.LUT P0, PT, PT, PT, PT, 0x80, 0x8 ;  /* 0x000000000008781c */ /* 0x000fc60003f0f070 */
[----:B------:R-:W-:-:S13]  /*a350*/  ISETP.GT.AND P1, PT, R5, 0x3, PT ;  /* 0x000000030500780c */ /* 0x000fda0003f24270 */
[----:B------:R-:W-:Y:S05]  /*a360*/  @!P1 BRA `(.L_x_91) ;  /* 0x0000000000209947 */ /* 0x000fea0003800000 */
[----:B------:R-:W-:-:S13]  /*a370*/  PLOP3.LUT P0, PT, PT, PT, PT, 0x8, 0x80 ;  /* 0x000000000080781c */ /* 0x000fda0003f0e170 */
.L_x_92:
[----:B------:R-:W-:Y:S02]  /*a380*/  VIADD R0, R0, 0x4 ;  /* 0x0000000400007836 */ /* 0x000fe40000000000 */
[----:B------:R-:W-:-:S03]  /*a390*/  IMAD.SHL.U32 R3, R3, 0x10, RZ ;  /* 0x0000001003037824 */ /* 0x000fc600078e00ff */
[----:B------:R-:W-:Y:S01]  /*a3a0*/  ISETP.GE.AND P1, PT, R0, -0x3, PT ;  /* 0xfffffffd0000780c */ /* 0x000fe20003f26270 */
[----:B------:R-:W-:-:S04]  /*a3b0*/  IMAD.SHL.U32 R3, R3, 0x10, RZ ;  /* 0x0000001003037824 */ /* 0x000fc800078e00ff */
[----:B------:R-:W-:-:S04]  /*a3c0*/  IMAD.SHL.U32 R3, R3, 0x10, RZ ;  /* 0x0000001003037824 */ /* 0x000fc800078e00ff */
[----:B------:R-:W-:-:S04]  /*a3d0*/  IMAD.SHL.U32 R3, R3, 0x10, RZ ;  /* 0x0000001003037824 */ /* 0x000fc800078e00ff */
[----:B------:R-:W-:Y:S05]  /*a3e0*/  @!P1 BRA `(.L_x_92) ;  /* 0xfffffffc00e49947 */ /* 0x000fea000383ffff */
.L_x_91:
[----:B------:R-:W-:Y:S05]  /*a3f0*/  BSYNC.RECONVERGENT B2 ;  /* 0x0000000000027941 */ /* 0x000fea0003800200 */
.L_x_90:
[----:B------:R-:W-:-:S05]  /*a400*/  IMAD.MOV R5, RZ, RZ, -R0 ;  /* 0x000000ffff057224 */ /* 0x000fca00078e0a00 */
[----:B------:R-:W-:-:S13]  /*a410*/  ISETP.GT.AND P1, PT, R5, 0x1, PT ;  /* 0x000000010500780c */ /* 0x000fda0003f24270 */
[----:B------:R-:W-:Y:S01]  /*a420*/  @P1 VIADD R0, R0, 0x2 ;  /* 0x0000000200001836 */ /* 0x000fe20000000000 */
[----:B------:R-:W-:Y:S01]  /*a430*/  @P1 PLOP3.LUT P0, PT, PT, PT, PT, 0x8, 0x80 ;  /* 0x000000000080181c */ /* 0x000fe20003f0e170 */
[----:B------:R-:W-:-:S03]  /*a440*/  @P1 IMAD.SHL.U32 R5, R3, 0x10, RZ ;  /* 0x0000001003051824 */ /* 0x000fc600078e00ff */
[----:B------:R-:W-:Y:S01]  /*a450*/  ISETP.NE.OR P0, PT, R0, RZ, P0 ;  /* 0x000000ff0000720c */ /* 0x000fe20000705670 */
[----:B------:R-:W-:-:S12]  /*a460*/  @P1 IMAD.SHL.U32 R3, R5, 0x10, RZ ;  /* 0x0000001005031824 */ /* 0x000fd800078e00ff */
[----:B------:R-:W-:Y:S05]  /*a470*/  @!P0 BRA `(.L_x_93) ;  /* 0x0000000000108947 */ /* 0x000fea0003800000 */
.L_x_89:
[----:B------:R-:W-:Y:S02]  /*a480*/  VIADD R0, R0, 0x1 ;  /* 0x0000000100007836 */ /* 0x000fe40000000000 */
[----:B------:R-:W-:-:S03]  /*a490*/  IMAD.SHL.U32 R3, R3, 0x10, RZ ;  /* 0x0000001003037824 */ /* 0x000fc600078e00ff */
[----:B------:R-:W-:-:S13]  /*a4a0*/  ISETP.NE.AND P0, PT, R0, RZ, PT ;  /* 0x000000ff0000720c */ /* 0x000fda0003f05270 */
[----:B------:R-:W-:Y:S05]  /*a4b0*/  @P0 BRA `(.L_x_89) ;  /* 0xfffffffc00f00947 */ /* 0x000fea000383ffff */
.L_x_93:
[----:B------:R-:W-:Y:S05]  /*a4c0*/  BSYNC.RECONVERGENT B1 ;  /* 0x0000000000017941 */ /* 0x000fea0003800200 */
.L_x_88:
[----:B------:R-:W-:-:S07]  /*a4d0*/  LOP3.LUT R5, R3, 0xffffff10, RZ, 0xc0, !PT ;  /* 0xffffff1003057812 */ /* 0x000fce00078ec0ff */
.L_x_87:
[----:B------:R-:W-:Y:S05]  /*a4e0*/  BSYNC.RECONVERGENT B0 ;  /* 0x0000000000007941 */ /* 0x000fea0003800200 */
.L_x_86:
[----:B------:R-:W-:Y:S01]  /*a4f0*/  IMAD.MOV.U32 R3, RZ, RZ, -0x37 ;  /* 0xffffffc9ff037424 */ /* 0x000fe200078e00ff */
[----:B-----5:R-:W-:Y:S01]  /*a500*/  ISETP.GT.U32.AND P0, PT, R6, 0x40, PT ;  /* 0x000000400600780c */ /* 0x020fe20003f04070 */
[----:B------:R-:W-:Y:S01]  /*a510*/  VIADD R2, R2, 0x1 ;  /* 0x0000000102027836 */ /* 0x000fe20000000000 */
[----:B------:R-:W-:Y:S01]  /*a520*/  LOP3.LUT R0, R6, 0xff, RZ, 0xc0, !PT ;  /* 0x000000ff06007812 */ /* 0x000fe200078ec0ff */
[----:B------:R-:W-:Y:S01]  /*a530*/  VIADD R26, R26, 0x7 ;  /* 0x000000071a1a7836 */ /* 0x000fe20000000000 */
[----:B------:R-:W-:-:S04]  /*a540*/  SEL R3, R3, 0xffffffd0, P0 ;  /* 0xffffffd003037807 */ /* 0x000fc80000000000 */
[----:B------:R-:W-:-:S05]  /*a550*/  IADD3 R3, P0, PT, R3, R0, RZ ;  /* 0x0000000003037210 */ /* 0x000fca0007f1e0ff */
[----:B------:R-:W-:Y:S01]  /*a560*/  IMAD.X R0, RZ, RZ, -0x1, P0 ;  /* 0xffffffffff007424 */ /* 0x000fe200000e06ff */
[----:B------:R-:W-:Y:S01]  /*a570*/  ISETP.NE.AND P0, PT, R2, 0x40, PT ;  /* 0x000000400200780c */ /* 0x000fe20003f05270 */
[-C--:B------:R-:W-:Y:S02]  /*a580*/  IMAD R4, R4, R3.reuse, RZ ;  /* 0x0000000304047224 */ /* 0x080fe400078e02ff */
[----:B------:R-:W-:-:S04]  /*a590*/  IMAD.WIDE.U32 R24, R5, R3, R24 ;  /* 0x0000000305187225 */ /* 0x000fc800078e0018 */
[----:B------:R-:W-:-:S04]  /*a5a0*/  IMAD R5, R5, R0, R4 ;  /* 0x0000000005057224 */ /* 0x000fc800078e0204 */
[----:B------:R-:W-:Y:S02]  /*a5b0*/  IMAD.IADD R25, R25, 0x1, R5 ;  /* 0x0000000119197824 */ /* 0x000fe400078e0205 */
[----:B------:R-:W-:Y:S05]  /*a5c0*/  @P0 BRA `(.L_x_94) ;  /* 0xfffffff800c40947 */ /* 0x000fea000383ffff */
[----:B------:R-:W-:Y:S05]  /*a5d0*/  BSYNC.RECONVERGENT B7 ;  /* 0x0000000000077941 */ /* 0x000fea0003800200 */
.L_x_82:
[----:B------:R-:W-:Y:S01]  /*a5e0*/  MOV R2, 0x0 ;  /* 0x0000000000027802 */ /* 0x000fe20000000f00 */
[----:B------:R0:W-:Y:S01]  /*a5f0*/  ST.E.64 desc[UR36][R18.64+0x38], R24 ;  /* 0x0000381812007985 */ /* 0x0001e2000c101b24 */
[----:B------:R-:W1:Y:S01]  /*a600*/  LDCU.64 UR4, c[0x4][0x18] ;  /* 0x01000300ff0477ac */ /* 0x000e620008000a00 */
[----:B------:R-:W-:Y:S01]  /*a610*/  IADD3 R22, P0, PT, R22, 0x18, RZ ;  /* 0x0000001816167810 */ /* 0x000fe20007f1e0ff */
[----:B------:R0:W2:Y:S01]  /*a620*/  LDC.64 R8, c[0x4][R2] ;  /* 0x0100000002087b82 */ /* 0x0000a20000000a00 */
[----:B------:R0:W-:Y:S01]  /*a630*/  STL.64 [R27], R24 ;  /* 0x000000181b007387 */ /* 0x0001e20000100a00 */
[----:B------:R-:W-:Y:S02]  /*a640*/  IMAD.MOV.U32 R6, RZ, RZ, R28 ;  /* 0x000000ffff067224 */ /* 0x000fe400078e001c */
[----:B------:R-:W-:Y:S02]  /*a650*/  IMAD.MOV.U32 R7, RZ, RZ, R29 ;  /* 0x000000ffff077224 */ /* 0x000fe400078e001d */
[----:B------:R-:W-:-:S02]  /*a660*/  IMAD.X R23, RZ, RZ, R23, P0 ;  /* 0x000000ffff177224 */ /* 0x000fc400000e0617 */
[----:B-1----:R-:W-:Y:S02]  /*a670*/  IMAD.U32 R4, RZ, RZ, UR4 ;  /* 0x00000004ff047e24 */ /* 0x002fe4000f8e00ff */
[----:B0-----:R-:W-:-:S07]  /*a680*/  IMAD.U32 R5, RZ, RZ, UR5 ;  /* 0x00000005ff057e24 */ /* 0x001fce000f8e00ff */
[----:B------:R-:W-:-:S07]  /*a690*/  LEPC R20, `(.L_x_95) ;  /* 0x000000001014794e */ /* 0x000fce0000000000 */
[----:B--2---:R-:W-:Y:S05]  /*a6a0*/  CALL.ABS.NOINC R8 ;  /* 0x0000000008007343 */ /* 0x004fea0003c00000 */
.L_x_95:
[----:B------:R-:W0:Y:S01]  /*a6b0*/  LDC.64 R2, c[0x4][R2] ;  /* 0x0100000002027b82 */ /* 0x000e220000000a00 */
[----:B------:R1:W-:Y:S01]  /*a6c0*/  STL.64 [R1+0x18], R16 ;  /* 0x0000181001007387 */ /* 0x0003e20000100a00 */
[----:B------:R-:W2:Y:S01]  /*a6d0*/  LDCU.64 UR4, c[0x4][0x20] ;  /* 0x01000400ff0477ac */ /* 0x000ea20008000a00 */
[----:B------:R-:W-:Y:S02]  /*a6e0*/  IMAD.MOV.U32 R6, RZ, RZ, R22 ;  /* 0x000000ffff067224 */ /* 0x000fe400078e0016 */
[----:B------:R-:W-:Y:S02]  /*a6f0*/  IMAD.MOV.U32 R7, RZ, RZ, R23 ;  /* 0x000000ffff077224 */ /* 0x000fe400078e0017 */
[----:B--2---:R-:W-:Y:S02]  /*a700*/  IMAD.U32 R4, RZ, RZ, UR4 ;  /* 0x00000004ff047e24 */ /* 0x004fe4000f8e00ff */
[----:B-1----:R-:W-:-:S07]  /*a710*/  IMAD.U32 R5, RZ, RZ, UR5 ;  /* 0x00000005ff057e24 */ /* 0x002fce000f8e00ff */
[----:B------:R-:W-:-:S07]  /*a720*/  LEPC R20, `(.L_x_96) ;  /* 0x000000001014794e */ /* 0x000fce0000000000 */
[----:B0-----:R-:W-:Y:S05]  /*a730*/  CALL.ABS.NOINC R2 ;  /* 0x0000000002007343 */ /* 0x001fea0003c00000 */
.L_x_96:
[----:B------:R-:W-:Y:S05]  /*a740*/  EXIT ;  /* 0x000000000000794d */ /* 0x000fea0003800000 */
.L_x_97:
[----:B------:R-:W-:-:S00]  /*a750*/  BRA `(.L_x_97) ;  /* 0xfffffffc00fc7947 */ /* 0x000fc0000383ffff */
[----:B------:R-:W-:-:S00]  /*a760*/  NOP ;  /* 0x0000000000007918 */ /* 0x000fc00000000000 */
        /* <DEDUP_REMOVED lines=9> */
.L_x_98:


//--------------------- .nv.global.init           --------------------------
	.section	.nv.global.init,"aw",@progbits
.nv.global.init:
	.type		$str$1,@object
	.size		$str$1,($str - $str$1)
$str$1:
        /*0000*/ 	.byte	0x25, 0x6c, 0x75, 0x09, 0x00
	.type		$str,@object
	.size		$str,($str$2 - $str)
$str:
        /*0005*/ 	.byte	0x54, 0x72, 0x75, 0x65, 0x0a, 0x00
	.type		$str$2,@object
	.size		$str$2,(.L_2 - $str$2)
$str$2:
        /*000b*/ 	.byte	0x0a, 0x4f, 0x55, 0x54, 0x3a, 0x25, 0x73, 0x0a, 0x00
.L_2:


//--------------------- .nv.shared._Z8hash_256PhS_PmS0_mb --------------------------
	.section	.nv.shared._Z8hash_256PhS_PmS0_mb,"aw",@nobits
	.sectionflags	@""
	.align	8
.nv.shared._Z8hash_256PhS_PmS0_mb:
	.zero		1032


//--------------------- .nv.shared.reserved.0     --------------------------
	.section	.nv.shared.reserved.0,"aw",@nobits
	.weak		__nv_reservedSMEM_offset_0_alias
	.size		__nv_reservedSMEM_offset_0_alias, 0, 64
	.other		__nv_reservedSMEM_offset_0_alias,@"STO_CUDA_RESERVED_SHARED STV_DEFAULT"
__nv_reservedSMEM_offset_0_alias:
	.zero		0
	.zero		64


//--------------------- .nv.constant0._Z8hash_256PhS_PmS0_mb --------------------------
	.section	.nv.constant0._Z8hash_256PhS_PmS0_mb,"a",@progbits
	.sectionflags	@""
	.align	4
.nv.constant0._Z8hash_256PhS_PmS0_mb:
	.zero		937


//--------------------- SYMBOLS --------------------------

	.type		.nv.reservedSmem.offset0,@object
	.size		.nv.reservedSmem.offset0,0x4
	.type		.nv.reservedSmem.cap,@object
	.size		.nv.reservedSmem.cap,0x4
	.type		vprintf,@function
	.type		malloc,@function
